	.target	sm_90a

	.elftype	@"ET_EXEC"


//--------------------- .note.nv.tkinfo           --------------------------
	.section	.note.nv.tkinfo,"",@"SHT_NOTE"
	.sectionflags	@"SHF_NOTE_NV_TKINFO"
	.tkinfo
        /*0018*/ 	.word	0x00000002
        /*0030*/ 	.string	""
        /*0030*/ 	.string	"ptxas"
        /*0030*/ 	.string	"Cuda compilation tools, release 13.0, V13.0.88"
        /*0030*/ 	.string	"Build cuda_13.0.r13.0/compiler.36424714_0"
        /*0030*/ 	.string	"-arch sm_90a -m 64 "



//--------------------- .note.nv.cuinfo           --------------------------
	.section	.note.nv.cuinfo,"",@"SHT_NOTE"
	.sectionflags	@"SHF_NOTE_NV_CUINFO"
        /*0018*/ 	.short	0x0002
        /*001a*/ 	.short	0x005a
        /*001c*/ 	.short	0x0082
	.zero		2


//--------------------- .nv.info                  --------------------------
	.section	.nv.info,"",@"SHT_CUDA_INFO"
	.align	4


	//----- nvinfo : EIATTR_REGCOUNT
	.align		4
        /*0000*/ 	.byte	0x04, 0x2f
        /*0002*/ 	.short	(.L_18 - .L_17)
	.align		4
.L_17:
        /*0004*/ 	.word	index@(_ZN7cutlass13device_kernelINS_4gemm6kernel13GemmUniversalIN4cute5tupleIJiiiiEEENS1_10collective13CollectiveMmaINS1_34MainloopSm90TmaGmmaWarpSpecializedILi6ENS5_IJNS4_1CILi2EEENSA_ILi1EEESC_EEENS1_35KernelTmaWarpSpecializedCooperativeEEENS5_IJNSA_ILi128EEESG_NSA_ILi64EEEEEENS_6half_tENS5_IJlSC_lEEESJ_SK_NS4_8TiledMMAINS4_8MMA_AtomIJNS4_4SM904GMMA26MMA_64x128x16_F32F16F16_SSILNSO_5MajorE0ELSQ_0ELNSO_7ScaleInE1ELSR_1EEEEEENS4_6LayoutISD_NS5_IJSC_NSA_ILi0EEESV_EEEEENS5_IJNS4_10UnderscoreESY_SY_EEEEENS4_13SM90_TMA_LOADENS4_14ComposedLayoutINS4_7SwizzleILi3ELi4ELi3EEENS4_18smem_ptr_flag_bitsILi16EEENSU_INS5_IJNSA_ILi8EEESH_EEENS5_IJSH_SC_EEEEEEEvNS4_8identityENS4_23SM90_TMA_LOAD_MULTICASTES1B_vS1C_EENS_8epilogue10collective18CollectiveEpilogueINS1F_22Sm90TmaWarpSpecializedILi4ELi2ELi16ELb1ELb0EEEJSI_NS5_IJSG_NSA_ILi32EEEEEESJ_SK_SJ_SK_NS1F_6fusion15FusionCallbacksIS1J_NS1M_23LinCombPerRowBiasEltActINS1F_6thread4ReLuESJ_fSJ_SJ_fLi8ELNS_15FloatRoundStyleE2EEESI_S1L_JEEES11_NS12_INS13_ILi2ELi4ELi3EEES16_NSU_INS5_IJS17_S1K_EEENS5_IJS1K_SC_EEEEEEENS4_17SM75_U32x4_LDSM_NENS4_14SM90_TMA_STOREES1Y_NS4_17SM90_U32x4_STSM_NENS4_9Copy_AtomIJS21_SJ_EEEvEEEvvEEEEvNT_6ParamsE)
        /*0008*/ 	.word	0x000000a8


	//----- nvinfo : EIATTR_FRAME_SIZE
	.align		4
.L_18:
        /*000c*/ 	.byte	0x04, 0x11
        /*000e*/ 	.short	(.L_20 - .L_19)
	.align		4
.L_19:
        /*0010*/ 	.word	index@(_ZN7cutlass13device_kernelINS_4gemm6kernel13GemmUniversalIN4cute5tupleIJiiiiEEENS1_10collective13CollectiveMmaINS1_34MainloopSm90TmaGmmaWarpSpecializedILi6ENS5_IJNS4_1CILi2EEENSA_ILi1EEESC_EEENS1_35KernelTmaWarpSpecializedCooperativeEEENS5_IJNSA_ILi128EEESG_NSA_ILi64EEEEEENS_6half_tENS5_IJlSC_lEEESJ_SK_NS4_8TiledMMAINS4_8MMA_AtomIJNS4_4SM904GMMA26MMA_64x128x16_F32F16F16_SSILNSO_5MajorE0ELSQ_0ELNSO_7ScaleInE1ELSR_1EEEEEENS4_6LayoutISD_NS5_IJSC_NSA_ILi0EEESV_EEEEENS5_IJNS4_10UnderscoreESY_SY_EEEEENS4_13SM90_TMA_LOADENS4_14ComposedLayoutINS4_7SwizzleILi3ELi4ELi3EEENS4_18smem_ptr_flag_bitsILi16EEENSU_INS5_IJNSA_ILi8EEESH_EEENS5_IJSH_SC_EEEEEEEvNS4_8identityENS4_23SM90_TMA_LOAD_MULTICASTES1B_vS1C_EENS_8epilogue10collective18CollectiveEpilogueINS1F_22Sm90TmaWarpSpecializedILi4ELi2ELi16ELb1ELb0EEEJSI_NS5_IJSG_NSA_ILi32EEEEEESJ_SK_SJ_SK_NS1F_6fusion15FusionCallbacksIS1J_NS1M_23LinCombPerRowBiasEltActINS1F_6thread4ReLuESJ_fSJ_SJ_fLi8ELNS_15FloatRoundStyleE2EEESI_S1L_JEEES11_NS12_INS13_ILi2ELi4ELi3EEES16_NSU_INS5_IJS17_S1K_EEENS5_IJS1K_SC_EEEEEEENS4_17SM75_U32x4_LDSM_NENS4_14SM90_TMA_STOREES1Y_NS4_17SM90_U32x4_STSM_NENS4_9Copy_AtomIJS21_SJ_EEEvEEEvvEEEEvNT_6ParamsE)
        /*0014*/ 	.word	0x00000000


	//----- nvinfo : EIATTR_MIN_STACK_SIZE
	.align		4
.L_20:
        /*0018*/ 	.byte	0x04, 0x12
        /*001a*/ 	.short	(.L_22 - .L_21)
	.align		4
.L_21:
        /*001c*/ 	.word	index@(_ZN7cutlass13device_kernelINS_4gemm6kernel13GemmUniversalIN4cute5tupleIJiiiiEEENS1_10collective13CollectiveMmaINS1_34MainloopSm90TmaGmmaWarpSpecializedILi6ENS5_IJNS4_1CILi2EEENSA_ILi1EEESC_EEENS1_35KernelTmaWarpSpecializedCooperativeEEENS5_IJNSA_ILi128EEESG_NSA_ILi64EEEEEENS_6half_tENS5_IJlSC_lEEESJ_SK_NS4_8TiledMMAINS4_8MMA_AtomIJNS4_4SM904GMMA26MMA_64x128x16_F32F16F16_SSILNSO_5MajorE0ELSQ_0ELNSO_7ScaleInE1ELSR_1EEEEEENS4_6LayoutISD_NS5_IJSC_NSA_ILi0EEESV_EEEEENS5_IJNS4_10UnderscoreESY_SY_EEEEENS4_13SM90_TMA_LOADENS4_14ComposedLayoutINS4_7SwizzleILi3ELi4ELi3EEENS4_18smem_ptr_flag_bitsILi16EEENSU_INS5_IJNSA_ILi8EEESH_EEENS5_IJSH_SC_EEEEEEEvNS4_8identityENS4_23SM90_TMA_LOAD_MULTICASTES1B_vS1C_EENS_8epilogue10collective18CollectiveEpilogueINS1F_22Sm90TmaWarpSpecializedILi4ELi2ELi16ELb1ELb0EEEJSI_NS5_IJSG_NSA_ILi32EEEEEESJ_SK_SJ_SK_NS1F_6fusion15FusionCallbacksIS1J_NS1M_23LinCombPerRowBiasEltActINS1F_6thread4ReLuESJ_fSJ_SJ_fLi8ELNS_15FloatRoundStyleE2EEESI_S1L_JEEES11_NS12_INS13_ILi2ELi4ELi3EEES16_NSU_INS5_IJS17_S1K_EEENS5_IJS1K_SC_EEEEEEENS4_17SM75_U32x4_LDSM_NENS4_14SM90_TMA_STOREES1Y_NS4_17SM90_U32x4_STSM_NENS4_9Copy_AtomIJS21_SJ_EEEvEEEvvEEEEvNT_6ParamsE)
        /*0020*/ 	.word	0x00000000
.L_22:


//--------------------- .nv.compat                --------------------------
	.section	.nv.compat,"",@"SHT_CUDA_COMPAT_INFO"
	.align	4
        /*0000*/ 	.byte	0x02, 0x09, 0x01, 0x00, 0x02, 0x02, 0x04, 0x00, 0x02, 0x05, 0x05, 0x00, 0x03, 0x07, 0x01, 0x01
        /*0010*/ 	.byte	0x02, 0x03, 0x01, 0x00, 0x02, 0x06, 0x01, 0x00, 0x04, 0x0b, 0x08, 0x00, 0x00, 0x00, 0x00, 0x00
        /*0020*/ 	.byte	0x00, 0x00, 0x00, 0x00


//--------------------- .nv.info._ZN7cutlass13device_kernelINS_4gemm6kernel13GemmUniversalIN4cute5tupleIJiiiiEEENS1_10collective13CollectiveMmaINS1_34MainloopSm90TmaGmmaWarpSpecializedILi6ENS5_IJNS4_1CILi2EEENSA_ILi1EEESC_EEENS1_35KernelTmaWarpSpecializedCooperativeEEENS5_IJNSA_ILi128EEESG_NSA_ILi64EEEEEENS_6half_tENS5_IJlSC_lEEESJ_SK_NS4_8TiledMMAINS4_8MMA_AtomIJNS4_4SM904GMMA26MMA_64x128x16_F32F16F16_SSILNSO_5MajorE0ELSQ_0ELNSO_7ScaleInE1ELSR_1EEEEEENS4_6LayoutISD_NS5_IJSC_NSA_ILi0EEESV_EEEEENS5_IJNS4_10UnderscoreESY_SY_EEEEENS4_13SM90_TMA_LOADENS4_14ComposedLayoutINS4_7SwizzleILi3ELi4ELi3EEENS4_18smem_ptr_flag_bitsILi16EEENSU_INS5_IJNSA_ILi8EEESH_EEENS5_IJSH_SC_EEEEEEEvNS4_8identityENS4_23SM90_TMA_LOAD_MULTICASTES1B_vS1C_EENS_8epilogue10collective18CollectiveEpilogueINS1F_22Sm90TmaWarpSpecializedILi4ELi2ELi16ELb1ELb0EEEJSI_NS5_IJSG_NSA_ILi32EEEEEESJ_SK_SJ_SK_NS1F_6fusion15FusionCallbacksIS1J_NS1M_23LinCombPerRowBiasEltActINS1F_6thread4ReLuESJ_fSJ_SJ_fLi8ELNS_15FloatRoundStyleE2EEESI_S1L_JEEES11_NS12_INS13_ILi2ELi4ELi3EEES16_NSU_INS5_IJS17_S1K_EEENS5_IJS1K_SC_EEEEEEENS4_17SM75_U32x4_LDSM_NENS4_14SM90_TMA_STOREES1Y_NS4_17SM90_U32x4_STSM_NENS4_9Copy_AtomIJS21_SJ_EEEvEEEvvEEEEvNT_6ParamsE --------------------------
	.section	.nv.info._ZN7cutlass13device_kernelINS_4gemm6kernel13GemmUniversalIN4cute5tupleIJiiiiEEENS1_10collective13CollectiveMmaINS1_34MainloopSm90TmaGmmaWarpSpecializedILi6ENS5_IJNS4_1CILi2EEENSA_ILi1EEESC_EEENS1_35KernelTmaWarpSpecializedCooperativeEEENS5_IJNSA_ILi128EEESG_NSA_ILi64EEEEEENS_6half_tENS5_IJlSC_lEEESJ_SK_NS4_8TiledMMAINS4_8MMA_AtomIJNS4_4SM904GMMA26MMA_64x128x16_F32F16F16_SSILNSO_5MajorE0ELSQ_0ELNSO_7ScaleInE1ELSR_1EEEEEENS4_6LayoutISD_NS5_IJSC_NSA_ILi0EEESV_EEEEENS5_IJNS4_10UnderscoreESY_SY_EEEEENS4_13SM90_TMA_LOADENS4_14ComposedLayoutINS4_7SwizzleILi3ELi4ELi3EEENS4_18smem_ptr_flag_bitsILi16EEENSU_INS5_IJNSA_ILi8EEESH_EEENS5_IJSH_SC_EEEEEEEvNS4_8identityENS4_23SM90_TMA_LOAD_MULTICASTES1B_vS1C_EENS_8epilogue10collective18CollectiveEpilogueINS1F_22Sm90TmaWarpSpecializedILi4ELi2ELi16ELb1ELb0EEEJSI_NS5_IJSG_NSA_ILi32EEEEEESJ_SK_SJ_SK_NS1F_6fusion15FusionCallbacksIS1J_NS1M_23LinCombPerRowBiasEltActINS1F_6thread4ReLuESJ_fSJ_SJ_fLi8ELNS_15FloatRoundStyleE2EEESI_S1L_JEEES11_NS12_INS13_ILi2ELi4ELi3EEES16_NSU_INS5_IJS17_S1K_EEENS5_IJS1K_SC_EEEEEEENS4_17SM75_U32x4_LDSM_NENS4_14SM90_TMA_STOREES1Y_NS4_17SM90_U32x4_STSM_NENS4_9Copy_AtomIJS21_SJ_EEEvEEEvvEEEEvNT_6ParamsE,"",@"SHT_CUDA_INFO"
	.sectionflags	@""
	.align	4


	//----- nvinfo : EIATTR_CUDA_API_VERSION
	.align		4
        /*0000*/ 	.byte	0x04, 0x37
        /*0002*/ 	.short	(.L_24 - .L_23)
.L_23:
        /*0004*/ 	.word	0x00000082


	//----- nvinfo : EIATTR_KPARAM_INFO
	.align		4
.L_24:
        /*0008*/ 	.byte	0x04, 0x17
        /*000a*/ 	.short	(.L_26 - .L_25)
.L_25:
        /*000c*/ 	.word	0x00000000
        /*0010*/ 	.short	0x0000
        /*0012*/ 	.short	0x0070
        /*0014*/ 	.byte	0x00, 0xf0, 0x01, 0x1c


	//----- nvinfo : EIATTR_SPARSE_MMA_MASK
	.align		4
.L_26:
        /*0018*/ 	.byte	0x03, 0x50
        /*001a*/ 	.short	0x0000


	//----- nvinfo : EIATTR_MAXREG_COUNT
	.align		4
        /*001c*/ 	.byte	0x03, 0x1b
        /*001e*/ 	.short	0x00a8


	//----- nvinfo : EIATTR_NUM_BARRIERS
	.align		4
        /*0020*/ 	.byte	0x02, 0x4c
        /*0022*/ 	.byte	0x02
	.zero		1


	//----- nvinfo : EIATTR_EXTERNS
	.align		4
        /*0024*/ 	.byte	0x04, 0x0f
        /*0026*/ 	.short	(.L_28 - .L_27)


	//   ....[0]....
	.align		4
.L_27:
        /*0028*/ 	.word	index@(__assertfail)


	//----- nvinfo : EIATTR_MERCURY_ISA_VERSION
	.align		4
.L_28:
        /*002c*/ 	.byte	0x03, 0x5f
        /*002e*/ 	.short	0x0101


	//----- nvinfo : EIATTR_INT_WARP_WIDE_INSTR_OFFSETS
	.align		4
        /*0030*/ 	.byte	0x04, 0x31
        /*0032*/ 	.short	(.L_30 - .L_29)


	//   ....[0]....
.L_29:
        /*0034*/ 	.word	0x00000a30


	//   ....[1]....
        /*0038*/ 	.word	0x00000b00


	//   ....[2]....
        /*003c*/ 	.word	0x00000b90


	//   ....[3]....
        /*0040*/ 	.word	0x00002390


	//----- nvinfo : EIATTR_COOP_GROUP_MASK_REGIDS
	.align		4
.L_30:
        /*0044*/ 	.byte	0x04, 0x29
        /*0046*/ 	.short	(.L_32 - .L_31)


	//   ....[0]....
.L_31:
        /*0048*/ 	.word	0xffffffff


	//   ....[1]....
        /*004c*/ 	.word	0xffffffff


	//   ....[2]....
        /*0050*/ 	.word	0xffffffff


	//   ....[3]....
        /*0054*/ 	.word	0xffffffff


	//   ....[4]....
        /*0058*/ 	.word	0xffffffff


	//   ....[5]....
        /*005c*/ 	.word	0xffffffff


	//   ....[6]....
        /*0060*/ 	.word	0xffffffff


	//----- nvinfo : EIATTR_COOP_GROUP_INSTR_OFFSETS
	.align		4
.L_32:
        /*0064*/ 	.byte	0x04, 0x28
        /*0066*/ 	.short	(.L_34 - .L_33)


	//   ....[0]....
.L_33:
        /*0068*/ 	.word	0x00000070


	//   ....[1]....
        /*006c*/ 	.word	0x00000080


	//   ....[2]....
        /*0070*/ 	.word	0x00000440


	//   ....[3]....
        /*0074*/ 	.word	0x00000610


	//   ....[4]....
        /*0078*/ 	.word	0x00000840


	//   ....[5]....
        /*007c*/ 	.word	0x00000cc0


	//   ....[6]....
        /*0080*/ 	.word	0x000019b0


	//----- nvinfo : EIATTR_REG_RECONFIG
	.align		4
.L_34:
        /*0084*/ 	.byte	0x01, 0x54
	.zero		2


	//----- nvinfo : EIATTR_SYSCALL_OFFSETS
	.align		4
        /*0088*/ 	.byte	0x04, 0x46
        /*008a*/ 	.short	(.L_36 - .L_35)


	//   ....[0]....
.L_35:
        /*008c*/ 	.word	0x00001ba0


	//   ....[1]....
        /*0090*/ 	.word	0x00002670


	//   ....[2]....
        /*0094*/ 	.word	0x00002760


	//----- nvinfo : EIATTR_MBARRIER_INSTR_OFFSETS
	.align		4
.L_36:
        /*0098*/ 	.byte	0x04, 0x39
        /*009a*/ 	.short	(.L_38 - .L_37)


	//   ....[0]....
.L_37:
        /*009c*/ 	.word	0x00000540
        /*00a0*/ 	.word	0x000000ff
        /*00a4*/ 	.word	0x00000000
        /*00a8*/ 	.short	0x0100
        /*00aa*/ 	.byte	0x08
	.zero		1


	//   ....[1]....
        /*00ac*/ 	.word	0x00000550
        /*00b0*/ 	.word	0x000000ff
        /*00b4*/ 	.word	0x00000030
        /*00b8*/ 	.short	0x0100
        /*00ba*/ 	.byte	0x08
	.zero		1


	//   ....[2]....
        /*00bc*/ 	.word	0x00000560
        /*00c0*/ 	.word	0x000000ff
        /*00c4*/ 	.word	0x00000008
        /*00c8*/ 	.short	0x0100
        /*00ca*/ 	.byte	0x08
	.zero		1


	//   ....[3]....
        /*00cc*/ 	.word	0x00000570
        /*00d0*/ 	.word	0x000000ff
        /*00d4*/ 	.word	0x00000038
        /*00d8*/ 	.short	0x0100
        /*00da*/ 	.byte	0x08
	.zero		1


	//   ....[4]....
        /*00dc*/ 	.word	0x00000580
        /*00e0*/ 	.word	0x000000ff
        /*00e4*/ 	.word	0x00000010
        /*00e8*/ 	.short	0x0100
        /*00ea*/ 	.byte	0x08
	.zero		1


	//   ....[5]....
        /*00ec*/ 	.word	0x00000590
        /*00f0*/ 	.word	0x000000ff
        /*00f4*/ 	.word	0x00000040
        /*00f8*/ 	.short	0x0100
        /*00fa*/ 	.byte	0x08
	.zero		1


	//   ....[6]....
        /*00fc*/ 	.word	0x000005a0
        /*0100*/ 	.word	0x000000ff
        /*0104*/ 	.word	0x00000018
        /*0108*/ 	.short	0x0100
        /*010a*/ 	.byte	0x08
	.zero		1


	//   ....[7]....
        /*010c*/ 	.word	0x000005b0
        /*0110*/ 	.word	0x000000ff
        /*0114*/ 	.word	0x00000048
        /*0118*/ 	.short	0x0100
        /*011a*/ 	.byte	0x08
	.zero		1


	//   ....[8]....
        /*011c*/ 	.word	0x000005c0
        /*0120*/ 	.word	0x000000ff
        /*0124*/ 	.word	0x00000020
        /*0128*/ 	.short	0x0100
        /*012a*/ 	.byte	0x08
	.zero		1


	//   ....[9]....
        /*012c*/ 	.word	0x000005d0
        /*0130*/ 	.word	0x000000ff
        /*0134*/ 	.word	0x00000050
        /*0138*/ 	.short	0x0100
        /*013a*/ 	.byte	0x08
	.zero		1


	//   ....[10]....
        /*013c*/ 	.word	0x000005e0
        /*0140*/ 	.word	0x000000ff
        /*0144*/ 	.word	0x00000028
        /*0148*/ 	.short	0x0100
        /*014a*/ 	.byte	0x08
	.zero		1


	//   ....[11]....
        /*014c*/ 	.word	0x000005f0
        /*0150*/ 	.word	0x000000ff
        /*0154*/ 	.word	0x00000058
        /*0158*/ 	.short	0x0100
        /*015a*/ 	.byte	0x08
	.zero		1


	//   ....[12]....
        /*015c*/ 	.word	0x00000750
        /*0160*/ 	.word	0x000000ff
        /*0164*/ 	.word	0x00000060
        /*0168*/ 	.short	0x0100
        /*016a*/ 	.byte	0x08
	.zero		1


	//   ....[13]....
        /*016c*/ 	.word	0x00000760
        /*0170*/ 	.word	0x000000ff
        /*0174*/ 	.word	0x00000080
        /*0178*/ 	.short	0x0100
        /*017a*/ 	.byte	0x08
	.zero		1


	//   ....[14]....
        /*017c*/ 	.word	0x00000770
        /*0180*/ 	.word	0x000000ff
        /*0184*/ 	.word	0x00000068
        /*0188*/ 	.short	0x0100
        /*018a*/ 	.byte	0x08
	.zero		1


	//   ....[15]....
        /*018c*/ 	.word	0x00000780
        /*0190*/ 	.word	0x000000ff
        /*0194*/ 	.word	0x00000088
        /*0198*/ 	.short	0x0100
        /*019a*/ 	.byte	0x08
	.zero		1


	//   ....[16]....
        /*019c*/ 	.word	0x00000790
        /*01a0*/ 	.word	0x000000ff
        /*01a4*/ 	.word	0x00000070
        /*01a8*/ 	.short	0x0100
        /*01aa*/ 	.byte	0x08
	.zero		1


	//   ....[17]....
        /*01ac*/ 	.word	0x000007a0
        /*01b0*/ 	.word	0x000000ff
        /*01b4*/ 	.word	0x00000090
        /*01b8*/ 	.short	0x0100
        /*01ba*/ 	.byte	0x08
	.zero		1


	//   ....[18]....
        /*01bc*/ 	.word	0x000007b0
        /*01c0*/ 	.word	0x000000ff
        /*01c4*/ 	.word	0x00000078
        /*01c8*/ 	.short	0x0100
        /*01ca*/ 	.byte	0x08
	.zero		1


	//   ....[19]....
        /*01cc*/ 	.word	0x000007c0
        /*01d0*/ 	.word	0x000000ff
        /*01d4*/ 	.word	0x00000098
        /*01d8*/ 	.short	0x0100
        /*01da*/ 	.byte	0x08
	.zero		1


	//   ....[20]....
        /*01dc*/ 	.word	0x00000c00
        /*01e0*/ 	.word	0x000000ff
        /*01e4*/ 	.word	0x000000a0
        /*01e8*/ 	.short	0x0100
        /*01ea*/ 	.byte	0x06
	.zero		1


	//   ....[21]....
        /*01ec*/ 	.word	0x00000c70
        /*01f0*/ 	.word	0x000000ff
        /*01f4*/ 	.word	0x000000a8
        /*01f8*/ 	.short	0x0100
        /*01fa*/ 	.byte	0x06
	.zero		1


	//   ....[22]....
        /*01fc*/ 	.word	0x00001c20
        /*0200*/ 	.word	0x00000003
        /*0204*/ 	.word	0x00000000
        /*0208*/ 	.short	0x010a
        /*020a*/ 	.byte	0x3f
	.zero		1


	//   ....[23]....
        /*020c*/ 	.word	0x00001c80
        /*0210*/ 	.word	0x00000003
        /*0214*/ 	.word	0x00000000
        /*0218*/ 	.short	0x010a
        /*021a*/ 	.byte	0x3f
	.zero		1


	//   ....[24]....
        /*021c*/ 	.word	0x00001fa0
        /*0220*/ 	.word	0x000000ff
        /*0224*/ 	.word	0x00000000
        /*0228*/ 	.short	0x010a
        /*022a*/ 	.byte	0x04
	.zero		1


	//   ....[25]....
        /*022c*/ 	.word	0x00001fe0
        /*0230*/ 	.word	0x000000ff
        /*0234*/ 	.word	0x00000000
        /*0238*/ 	.short	0x010a
        /*023a*/ 	.byte	0x04
	.zero		1


	//   ....[26]....
        /*023c*/ 	.word	0x00002240
        /*0240*/ 	.word	0x00000005
        /*0244*/ 	.word	0x00000000
        /*0248*/ 	.short	0x0101
        /*024a*/ 	.byte	0x3f
	.zero		1


	//   ....[27]....
        /*024c*/ 	.word	0x00002430
        /*0250*/ 	.word	0x00000003
        /*0254*/ 	.word	0x00000000
        /*0258*/ 	.short	0x0101
        /*025a*/ 	.byte	0x3f
	.zero		1


	//   ....[28]....
        /*025c*/ 	.word	0x00002f80
        /*0260*/ 	.word	0x000000ff
        /*0264*/ 	.word	0x00000060
        /*0268*/ 	.short	0x010a
        /*026a*/ 	.byte	0x33
	.zero		1


	//   ....[29]....
        /*026c*/ 	.word	0x000035f0
        /*0270*/ 	.word	0x000000ff
        /*0274*/ 	.word	0x00000000
        /*0278*/ 	.short	0x0101
        /*027a*/ 	.byte	0x04
	.zero		1


	//   ....[30]....
        /*027c*/ 	.word	0x000036e0
        /*0280*/ 	.word	0x0000000e
        /*0284*/ 	.word	0x00000060
        /*0288*/ 	.short	0x010a
        /*028a*/ 	.byte	0x3f
	.zero		1


	//   ....[31]....
        /*028c*/ 	.word	0x00003cd0
        /*0290*/ 	.word	0x000000ff
        /*0294*/ 	.word	0x00000000
        /*0298*/ 	.short	0x0101
        /*029a*/ 	.byte	0x04
	.zero		1


	//   ....[32]....
        /*029c*/ 	.word	0x00003dd0
        /*02a0*/ 	.word	0x0000000c
        /*02a4*/ 	.word	0x00000060
        /*02a8*/ 	.short	0x010a
        /*02aa*/ 	.byte	0x3f
	.zero		1


	//   ....[33]....
        /*02ac*/ 	.word	0x00004400
        /*02b0*/ 	.word	0x000000ff
        /*02b4*/ 	.word	0x00000000
        /*02b8*/ 	.short	0x0101
        /*02ba*/ 	.byte	0x04
	.zero		1


	//   ....[34]....
        /*02bc*/ 	.word	0x000044f0
        /*02c0*/ 	.word	0x0000000d
        /*02c4*/ 	.word	0x00000060
        /*02c8*/ 	.short	0x010a
        /*02ca*/ 	.byte	0x3f
	.zero		1


	//   ....[35]....
        /*02cc*/ 	.word	0x00004ad0
        /*02d0*/ 	.word	0x000000ff
        /*02d4*/ 	.word	0x00000000
        /*02d8*/ 	.short	0x0101
        /*02da*/ 	.byte	0x04
	.zero		1


	//   ....[36]....
        /*02dc*/ 	.word	0x000053e0
        /*02e0*/ 	.word	0x000000ff
        /*02e4*/ 	.word	0x00000000
        /*02e8*/ 	.short	0x0101
        /*02ea*/ 	.byte	0x04
	.zero		1


	//   ....[37]....
        /*02ec*/ 	.word	0x000059f0
        /*02f0*/ 	.word	0x000000ff
        /*02f4*/ 	.word	0x000000a8
        /*02f8*/ 	.short	0x010a
        /*02fa*/ 	.byte	0x04
	.zero		1


	//   ....[38]....
        /*02fc*/ 	.word	0x00005e00
        /*0300*/ 	.word	0x000000ff
        /*0304*/ 	.word	0x00000080
        /*0308*/ 	.short	0x010a
        /*030a*/ 	.byte	0x05
	.zero		1


	//   ....[39]....
        /*030c*/ 	.word	0x00005ef0
        /*0310*/ 	.word	0x000000ff
        /*0314*/ 	.word	0x00000060
        /*0318*/ 	.short	0x010b
        /*031a*/ 	.byte	0x05
	.zero		1


	//   ....[40]....
        /*031c*/ 	.word	0x00005f50
        /*0320*/ 	.word	0x000000ff
        /*0324*/ 	.word	0x00000000
        /*0328*/ 	.short	0x0101
        /*032a*/ 	.byte	0x04
	.zero		1


	//   ....[41]....
        /*032c*/ 	.word	0x00005f80
        /*0330*/ 	.word	0x000000ff
        /*0334*/ 	.word	0x00000088
        /*0338*/ 	.short	0x010a
        /*033a*/ 	.byte	0x05
	.zero		1


	//   ....[42]....
        /*033c*/ 	.word	0x00006090
        /*0340*/ 	.word	0x000000ff
        /*0344*/ 	.word	0x00000068
        /*0348*/ 	.short	0x010b
        /*034a*/ 	.byte	0x05
	.zero		1


	//   ....[43]....
        /*034c*/ 	.word	0x000060f0
        /*0350*/ 	.word	0x000000ff
        /*0354*/ 	.word	0x00000000
        /*0358*/ 	.short	0x0101
        /*035a*/ 	.byte	0x04
	.zero		1


	//   ....[44]....
        /*035c*/ 	.word	0x00006120
        /*0360*/ 	.word	0x000000ff
        /*0364*/ 	.word	0x00000090
        /*0368*/ 	.short	0x010a
        /*036a*/ 	.byte	0x05
	.zero		1


	//   ....[45]....
        /*036c*/ 	.word	0x00006230
        /*0370*/ 	.word	0x000000ff
        /*0374*/ 	.word	0x00000070
        /*0378*/ 	.short	0x010b
        /*037a*/ 	.byte	0x05
	.zero		1


	//   ....[46]....
        /*037c*/ 	.word	0x00006290
        /*0380*/ 	.word	0x000000ff
        /*0384*/ 	.word	0x00000000
        /*0388*/ 	.short	0x0101
        /*038a*/ 	.byte	0x04
	.zero		1


	//   ....[47]....
        /*038c*/ 	.word	0x000062c0
        /*0390*/ 	.word	0x000000ff
        /*0394*/ 	.word	0x00000098
        /*0398*/ 	.short	0x010a
        /*039a*/ 	.byte	0x05
	.zero		1


	//   ....[48]....
        /*039c*/ 	.word	0x000063d0
        /*03a0*/ 	.word	0x000000ff
        /*03a4*/ 	.word	0x00000078
        /*03a8*/ 	.short	0x010b
        /*03aa*/ 	.byte	0x05
	.zero		1


	//   ....[49]....
        /*03ac*/ 	.word	0x000064c0
        /*03b0*/ 	.word	0x000000ff
        /*03b4*/ 	.word	0x00000000
        /*03b8*/ 	.short	0x0101
        /*03ba*/ 	.byte	0x04
	.zero		1


	//   ....[50]....
        /*03bc*/ 	.word	0x00006b00
        /*03c0*/ 	.word	0x00000003
        /*03c4*/ 	.word	0x00000080
        /*03c8*/ 	.short	0x010a
        /*03ca*/ 	.byte	0x3f
	.zero		1


	//   ....[51]....
        /*03cc*/ 	.word	0x00006b40
        /*03d0*/ 	.word	0x00000003
        /*03d4*/ 	.word	0x00000088
        /*03d8*/ 	.short	0x010a
        /*03da*/ 	.byte	0x3f
	.zero		1


	//   ....[52]....
        /*03dc*/ 	.word	0x00006b80
        /*03e0*/ 	.word	0x00000003
        /*03e4*/ 	.word	0x00000090
        /*03e8*/ 	.short	0x010a
        /*03ea*/ 	.byte	0x3f
	.zero		1


	//   ....[53]....
        /*03ec*/ 	.word	0x00006bd0
        /*03f0*/ 	.word	0x00000003
        /*03f4*/ 	.word	0x00000098
        /*03f8*/ 	.short	0x010a
        /*03fa*/ 	.byte	0x3f
	.zero		1


	//   ....[54]....
        /*03fc*/ 	.word	0x00006f20
        /*0400*/ 	.word	0x0000000e
        /*0404*/ 	.word	0x00000030
        /*0408*/ 	.short	0x010a
        /*040a*/ 	.byte	0x3f
	.zero		1


	//   ....[55]....
        /*040c*/ 	.word	0x000072b0
        /*0410*/ 	.word	0x00000006
        /*0414*/ 	.word	0x000000a8
        /*0418*/ 	.short	0x0101
        /*041a*/ 	.byte	0x3f
	.zero		1


	//   ....[56]....
        /*041c*/ 	.word	0x000079c0
        /*0420*/ 	.word	0x00000007
        /*0424*/ 	.word	0x00000000
        /*0428*/ 	.short	0x010a
        /*042a*/ 	.byte	0x3f
	.zero		1


	//   ....[57]....
        /*042c*/ 	.word	0x00007a40
        /*0430*/ 	.word	0x00000008
        /*0434*/ 	.word	0x00000000
        /*0438*/ 	.short	0x010a
        /*043a*/ 	.byte	0x3f
	.zero		1


	//   ....[58]....
        /*043c*/ 	.word	0x00007ad0
        /*0440*/ 	.word	0x00000009
        /*0444*/ 	.word	0x00000000
        /*0448*/ 	.short	0x010a
        /*044a*/ 	.byte	0x3f
	.zero		1


	//   ....[59]....
        /*044c*/ 	.word	0x00007b60
        /*0450*/ 	.word	0x00000008
        /*0454*/ 	.word	0x00000000
        /*0458*/ 	.short	0x010a
        /*045a*/ 	.byte	0x3f
	.zero		1


	//   ....[60]....
        /*045c*/ 	.word	0x00007bf0
        /*0460*/ 	.word	0x0000000b
        /*0464*/ 	.word	0x00000000
        /*0468*/ 	.short	0x010a
        /*046a*/ 	.byte	0x3f
	.zero		1


	//   ....[61]....
        /*046c*/ 	.word	0x00007c80
        /*0470*/ 	.word	0x00000003
        /*0474*/ 	.word	0x00000000
        /*0478*/ 	.short	0x010a
        /*047a*/ 	.byte	0x3f
	.zero		1


	//   ....[62]....
        /*047c*/ 	.word	0x00007ce0
        /*0480*/ 	.word	0x00000003
        /*0484*/ 	.word	0x00000000
        /*0488*/ 	.short	0x010a
        /*048a*/ 	.byte	0x3f
	.zero		1


	//   ....[63]....
        /*048c*/ 	.word	0x00007d40
        /*0490*/ 	.word	0x00000005
        /*0494*/ 	.word	0x00000000
        /*0498*/ 	.short	0x010a
        /*049a*/ 	.byte	0x3f
	.zero		1


	//   ....[64]....
        /*049c*/ 	.word	0x00007da0
        /*04a0*/ 	.word	0x00000004
        /*04a4*/ 	.word	0x00000060
        /*04a8*/ 	.short	0x010a
        /*04aa*/ 	.byte	0x3f
	.zero		1


	//   ....[65]....
        /*04ac*/ 	.word	0x00007df0
        /*04b0*/ 	.word	0x0000000e
        /*04b4*/ 	.word	0x00000060
        /*04b8*/ 	.short	0x010a
        /*04ba*/ 	.byte	0x3f
	.zero		1


	//   ....[66]....
        /*04bc*/ 	.word	0x00007e40
        /*04c0*/ 	.word	0x0000000c
        /*04c4*/ 	.word	0x00000060
        /*04c8*/ 	.short	0x010a
        /*04ca*/ 	.byte	0x3f
	.zero		1


	//   ....[67]....
        /*04cc*/ 	.word	0x00007e90
        /*04d0*/ 	.word	0x0000000d
        /*04d4*/ 	.word	0x00000060
        /*04d8*/ 	.short	0x010a
        /*04da*/ 	.byte	0x3f
	.zero		1


	//   ....[68]....
        /*04dc*/ 	.word	0x00007ef0
        /*04e0*/ 	.word	0x00000003
        /*04e4*/ 	.word	0x000000a8
        /*04e8*/ 	.short	0x010a
        /*04ea*/ 	.byte	0x3f
	.zero		1


	//   ....[69]....
        /*04ec*/ 	.word	0x00007f50
        /*04f0*/ 	.word	0x00000005
        /*04f4*/ 	.word	0x00000080
        /*04f8*/ 	.short	0x010a
        /*04fa*/ 	.byte	0x3f
	.zero		1


	//   ....[70]....
        /*04fc*/ 	.word	0x00007fb0
        /*0500*/ 	.word	0x00000005
        /*0504*/ 	.word	0x00000088
        /*0508*/ 	.short	0x010a
        /*050a*/ 	.byte	0x3f
	.zero		1


	//   ....[71]....
        /*050c*/ 	.word	0x00008010
        /*0510*/ 	.word	0x00000005
        /*0514*/ 	.word	0x00000090
        /*0518*/ 	.short	0x010a
        /*051a*/ 	.byte	0x3f
	.zero		1


	//   ....[72]....
        /*051c*/ 	.word	0x00008070
        /*0520*/ 	.word	0x00000005
        /*0524*/ 	.word	0x00000098
        /*0528*/ 	.short	0x010a
        /*052a*/ 	.byte	0x3f
	.zero		1


	//   ....[73]....
        /*052c*/ 	.word	0x000080c0
        /*0530*/ 	.word	0x00000003
        /*0534*/ 	.word	0x00000080
        /*0538*/ 	.short	0x010a
        /*053a*/ 	.byte	0x3f
	.zero		1


	//   ....[74]....
        /*053c*/ 	.word	0x00008110
        /*0540*/ 	.word	0x00000003
        /*0544*/ 	.word	0x00000088
        /*0548*/ 	.short	0x010a
        /*054a*/ 	.byte	0x3f
	.zero		1


	//   ....[75]....
        /*054c*/ 	.word	0x00008160
        /*0550*/ 	.word	0x00000003
        /*0554*/ 	.word	0x00000090
        /*0558*/ 	.short	0x010a
        /*055a*/ 	.byte	0x3f
	.zero		1


	//   ....[76]....
        /*055c*/ 	.word	0x00008230
        /*0560*/ 	.word	0x0000000e
        /*0564*/ 	.word	0x00000030
        /*0568*/ 	.short	0x010a
        /*056a*/ 	.byte	0x3f
	.zero		1


	//   ....[77]....
        /*056c*/ 	.word	0x00008300
        /*0570*/ 	.word	0x00000007
        /*0574*/ 	.word	0x00000000
        /*0578*/ 	.short	0x010a
        /*057a*/ 	.byte	0x3f
	.zero		1


	//   ....[78]....
        /*057c*/ 	.word	0x00008350
        /*0580*/ 	.word	0x00000008
        /*0584*/ 	.word	0x00000000
        /*0588*/ 	.short	0x010a
        /*058a*/ 	.byte	0x3f
	.zero		1


	//   ....[79]....
        /*058c*/ 	.word	0x000083a0
        /*0590*/ 	.word	0x00000009
        /*0594*/ 	.word	0x00000000
        /*0598*/ 	.short	0x010a
        /*059a*/ 	.byte	0x3f
	.zero		1


	//   ....[80]....
        /*059c*/ 	.word	0x000083f0
        /*05a0*/ 	.word	0x00000008
        /*05a4*/ 	.word	0x00000000
        /*05a8*/ 	.short	0x010a
        /*05aa*/ 	.byte	0x3f
	.zero		1


	//   ....[81]....
        /*05ac*/ 	.word	0x00008440
        /*05b0*/ 	.word	0x0000000b
        /*05b4*/ 	.word	0x00000000
        /*05b8*/ 	.short	0x010a
        /*05ba*/ 	.byte	0x3f
	.zero		1


	//----- nvinfo : EIATTR_NUM_MBARRIERS
	.align		4
.L_38:
        /*05bc*/ 	.byte	0x03, 0x38
        /*05be*/ 	.short	0x0016


	//----- nvinfo : EIATTR_EXIT_INSTR_OFFSETS
	.align		4
        /*05c0*/ 	.byte	0x04, 0x1c
        /*05c2*/ 	.short	(.L_40 - .L_39)


	//   ....[0]....
.L_39:
        /*05c4*/ 	.word	0x00007cd0


	//----- nvinfo : EIATTR_MAX_THREADS
	.align		4
.L_40:
        /*05c8*/ 	.byte	0x04, 0x05
        /*05ca*/ 	.short	(.L_42 - .L_41)
.L_41:
        /*05cc*/ 	.word	0x00000180
        /*05d0*/ 	.word	0x00000001
        /*05d4*/ 	.word	0x00000001


	//----- nvinfo : EIATTR_CRS_STACK_SIZE
	.align		4
.L_42:
        /*05d8*/ 	.byte	0x04, 0x1e
        /*05da*/ 	.short	(.L_44 - .L_43)
.L_43:
        /*05dc*/ 	.word	0x00000000


	//----- nvinfo : EIATTR_CBANK_PARAM_SIZE
	.align		4
.L_44:
        /*05e0*/ 	.byte	0x03, 0x19
        /*05e2*/ 	.short	0x0770


	//----- nvinfo : EIATTR_PARAM_CBANK
	.align		4
        /*05e4*/ 	.byte	0x04, 0x0a
        /*05e6*/ 	.short	(.L_46 - .L_45)
	.align		4
.L_45:
        /*05e8*/ 	.word	index@(.nv.constant0._ZN7cutlass13device_kernelINS_4gemm6kernel13GemmUniversalIN4cute5tupleIJiiiiEEENS1_10collective13CollectiveMmaINS1_34MainloopSm90TmaGmmaWarpSpecializedILi6ENS5_IJNS4_1CILi2EEENSA_ILi1EEESC_EEENS1_35KernelTmaWarpSpecializedCooperativeEEENS5_IJNSA_ILi128EEESG_NSA_ILi64EEEEEENS_6half_tENS5_IJlSC_lEEESJ_SK_NS4_8TiledMMAINS4_8MMA_AtomIJNS4_4SM904GMMA26MMA_64x128x16_F32F16F16_SSILNSO_5MajorE0ELSQ_0ELNSO_7ScaleInE1ELSR_1EEEEEENS4_6LayoutISD_NS5_IJSC_NSA_ILi0EEESV_EEEEENS5_IJNS4_10UnderscoreESY_SY_EEEEENS4_13SM90_TMA_LOADENS4_14ComposedLayoutINS4_7SwizzleILi3ELi4ELi3EEENS4_18smem_ptr_flag_bitsILi16EEENSU_INS5_IJNSA_ILi8EEESH_EEENS5_IJSH_SC_EEEEEEEvNS4_8identityENS4_23SM90_TMA_LOAD_MULTICASTES1B_vS1C_EENS_8epilogue10collective18CollectiveEpilogueINS1F_22Sm90TmaWarpSpecializedILi4ELi2ELi16ELb1ELb0EEEJSI_NS5_IJSG_NSA_ILi32EEEEEESJ_SK_SJ_SK_NS1F_6fusion15FusionCallbacksIS1J_NS1M_23LinCombPerRowBiasEltActINS1F_6thread4ReLuESJ_fSJ_SJ_fLi8ELNS_15FloatRoundStyleE2EEESI_S1L_JEEES11_NS12_INS13_ILi2ELi4ELi3EEES16_NSU_INS5_IJS17_S1K_EEENS5_IJS1K_SC_EEEEEEENS4_17SM75_U32x4_LDSM_NENS4_14SM90_TMA_STOREES1Y_NS4_17SM90_U32x4_STSM_NENS4_9Copy_AtomIJS21_SJ_EEEvEEEvvEEEEvNT_6ParamsE)
        /*05ec*/ 	.short	0x0210
        /*05ee*/ 	.short	0x0770


	//----- nvinfo : EIATTR_SW_WAR
	.align		4
.L_46:
        /*05f0*/ 	.byte	0x04, 0x36
        /*05f2*/ 	.short	(.L_48 - .L_47)
.L_47:
        /*05f4*/ 	.word	0x00000008
.L_48:


//--------------------- .nv.callgraph             --------------------------
	.section	.nv.callgraph,"",@"SHT_CUDA_CALLGRAPH"
	.align	4
	.sectionentsize	8
	.align		4
        /*0000*/ 	.word	0x00000000
	.align		4
        /*0004*/ 	.word	0xffffffff
	.align		4
        /*0008*/ 	.word	index@(_ZN7cutlass13device_kernelINS_4gemm6kernel13GemmUniversalIN4cute5tupleIJiiiiEEENS1_10collective13CollectiveMmaINS1_34MainloopSm90TmaGmmaWarpSpecializedILi6ENS5_IJNS4_1CILi2EEENSA_ILi1EEESC_EEENS1_35KernelTmaWarpSpecializedCooperativeEEENS5_IJNSA_ILi128EEESG_NSA_ILi64EEEEEENS_6half_tENS5_IJlSC_lEEESJ_SK_NS4_8TiledMMAINS4_8MMA_AtomIJNS4_4SM904GMMA26MMA_64x128x16_F32F16F16_SSILNSO_5MajorE0ELSQ_0ELNSO_7ScaleInE1ELSR_1EEEEEENS4_6LayoutISD_NS5_IJSC_NSA_ILi0EEESV_EEEEENS5_IJNS4_10UnderscoreESY_SY_EEEEENS4_13SM90_TMA_LOADENS4_14ComposedLayoutINS4_7SwizzleILi3ELi4ELi3EEENS4_18smem_ptr_flag_bitsILi16EEENSU_INS5_IJNSA_ILi8EEESH_EEENS5_IJSH_SC_EEEEEEEvNS4_8identityENS4_23SM90_TMA_LOAD_MULTICASTES1B_vS1C_EENS_8epilogue10collective18CollectiveEpilogueINS1F_22Sm90TmaWarpSpecializedILi4ELi2ELi16ELb1ELb0EEEJSI_NS5_IJSG_NSA_ILi32EEEEEESJ_SK_SJ_SK_NS1F_6fusion15FusionCallbacksIS1J_NS1M_23LinCombPerRowBiasEltActINS1F_6thread4ReLuESJ_fSJ_SJ_fLi8ELNS_15FloatRoundStyleE2EEESI_S1L_JEEES11_NS12_INS13_ILi2ELi4ELi3EEES16_NSU_INS5_IJS17_S1K_EEENS5_IJS1K_SC_EEEEEEENS4_17SM75_U32x4_LDSM_NENS4_14SM90_TMA_STOREES1Y_NS4_17SM90_U32x4_STSM_NENS4_9Copy_AtomIJS21_SJ_EEEvEEEvvEEEEvNT_6ParamsE)
	.align		4
        /*000c*/ 	.word	index@(__assertfail)
	.align		4
        /*0010*/ 	.word	0x00000000
	.align		4
        /*0014*/ 	.word	0xfffffffe
	.align		4
        /*0018*/ 	.word	0x00000000
	.align		4
        /*001c*/ 	.word	0xfffffffd
	.align		4
        /*0020*/ 	.word	0x00000000
	.align		4
        /*0024*/ 	.word	0xfffffffc


//--------------------- .nv.constant4             --------------------------
	.section	.nv.constant4,"a",@progbits
	.align	8
	.align		8
.nv.constant4:
        /*0000*/ 	.dword	__assertfail
	.align		8
        /*0008*/ 	.dword	__unnamed_1
	.align		8
        /*0010*/ 	.dword	__unnamed_2
	.align		8
        /*0018*/ 	.dword	_ZN39_INTERNAL_84226714_4_k_cu_ace9ae32_33004cuda3std3__45__cpo5beginE
	.align		8
        /*0020*/ 	.dword	_ZN39_INTERNAL_84226714_4_k_cu_ace9ae32_33004cuda3std3__45__cpo3endE
	.align		8
        /*0028*/ 	.dword	_ZN39_INTERNAL_84226714_4_k_cu_ace9ae32_33004cuda3std3__45__cpo6cbeginE
	.align		8
        /*0030*/ 	.dword	_ZN39_INTERNAL_84226714_4_k_cu_ace9ae32_33004cuda3std3__45__cpo4cendE
	.align		8
        /*0038*/ 	.dword	_ZN39_INTERNAL_84226714_4_k_cu_ace9ae32_33004cuda3std3__441_GLOBAL__N__84226714_4_k_cu_ace9ae32_33006ignoreE
	.align		8
        /*0040*/ 	.dword	_ZN39_INTERNAL_84226714_4_k_cu_ace9ae32_33004cuda3std3__419piecewise_constructE
	.align		8
        /*0048*/ 	.dword	_ZN39_INTERNAL_84226714_4_k_cu_ace9ae32_33004cuda3std3__48in_placeE
	.align		8
        /*0050*/ 	.dword	_ZN39_INTERNAL_84226714_4_k_cu_ace9ae32_33004cuda3std6ranges3__45__cpo4swapE
	.align		8
        /*0058*/ 	.dword	_ZN39_INTERNAL_84226714_4_k_cu_ace9ae32_33004cuda3std6ranges3__45__cpo9iter_moveE
	.align		8
        /*0060*/ 	.dword	_ZN39_INTERNAL_84226714_4_k_cu_ace9ae32_33004cute7productE
	.align		8
        /*0068*/ 	.dword	_ZN39_INTERNAL_84226714_4_k_cu_ace9ae32_33004cute1_E
	.align		8
        /*0070*/ 	.dword	$str$22
	.align		8
        /*0078*/ 	.dword	$str$23
	.align		8
        /*0080*/ 	.dword	$str$26
	.align		8
        /*0088*/ 	.dword	$str$27


//--------------------- .text._ZN7cutlass13device_kernelINS_4gemm6kernel13GemmUniversalIN4cute5tupleIJiiiiEEENS1_10collective13CollectiveMmaINS1_34MainloopSm90TmaGmmaWarpSpecializedILi6ENS5_IJNS4_1CILi2EEENSA_ILi1EEESC_EEENS1_35KernelTmaWarpSpecializedCooperativeEEENS5_IJNSA_ILi128EEESG_NSA_ILi64EEEEEENS_6half_tENS5_IJlSC_lEEESJ_SK_NS4_8TiledMMAINS4_8MMA_AtomIJNS4_4SM904GMMA26MMA_64x128x16_F32F16F16_SSILNSO_5MajorE0ELSQ_0ELNSO_7ScaleInE1ELSR_1EEEEEENS4_6LayoutISD_NS5_IJSC_NSA_ILi0EEESV_EEEEENS5_IJNS4_10UnderscoreESY_SY_EEEEENS4_13SM90_TMA_LOADENS4_14ComposedLayoutINS4_7SwizzleILi3ELi4ELi3EEENS4_18smem_ptr_flag_bitsILi16EEENSU_INS5_IJNSA_ILi8EEESH_EEENS5_IJSH_SC_EEEEEEEvNS4_8identityENS4_23SM90_TMA_LOAD_MULTICASTES1B_vS1C_EENS_8epilogue10collective18CollectiveEpilogueINS1F_22Sm90TmaWarpSpecializedILi4ELi2ELi16ELb1ELb0EEEJSI_NS5_IJSG_NSA_ILi32EEEEEESJ_SK_SJ_SK_NS1F_6fusion15FusionCallbacksIS1J_NS1M_23LinCombPerRowBiasEltActINS1F_6thread4ReLuESJ_fSJ_SJ_fLi8ELNS_15FloatRoundStyleE2EEESI_S1L_JEEES11_NS12_INS13_ILi2ELi4ELi3EEES16_NSU_INS5_IJS17_S1K_EEENS5_IJS1K_SC_EEEEEEENS4_17SM75_U32x4_LDSM_NENS4_14SM90_TMA_STOREES1Y_NS4_17SM90_U32x4_STSM_NENS4_9Copy_AtomIJS21_SJ_EEEvEEEvvEEEEvNT_6ParamsE --------------------------
	.section	.text._ZN7cutlass13device_kernelINS_4gemm6kernel13GemmUniversalIN4cute5tupleIJiiiiEEENS1_10collective13CollectiveMmaINS1_34MainloopSm90TmaGmmaWarpSpecializedILi6ENS5_IJNS4_1CILi2EEENSA_ILi1EEESC_EEENS1_35KernelTmaWarpSpecializedCooperativeEEENS5_IJNSA_ILi128EEESG_NSA_ILi64EEEEEENS_6half_tENS5_IJlSC_lEEESJ_SK_NS4_8TiledMMAINS4_8MMA_AtomIJNS4_4SM904GMMA26MMA_64x128x16_F32F16F16_SSILNSO_5MajorE0ELSQ_0ELNSO_7ScaleInE1ELSR_1EEEEEENS4_6LayoutISD_NS5_IJSC_NSA_ILi0EEESV_EEEEENS5_IJNS4_10UnderscoreESY_SY_EEEEENS4_13SM90_TMA_LOADENS4_14ComposedLayoutINS4_7SwizzleILi3ELi4ELi3EEENS4_18smem_ptr_flag_bitsILi16EEENSU_INS5_IJNSA_ILi8EEESH_EEENS5_IJSH_SC_EEEEEEEvNS4_8identityENS4_23SM90_TMA_LOAD_MULTICASTES1B_vS1C_EENS_8epilogue10collective18CollectiveEpilogueINS1F_22Sm90TmaWarpSpecializedILi4ELi2ELi16ELb1ELb0EEEJSI_NS5_IJSG_NSA_ILi32EEEEEESJ_SK_SJ_SK_NS1F_6fusion15FusionCallbacksIS1J_NS1M_23LinCombPerRowBiasEltActINS1F_6thread4ReLuESJ_fSJ_SJ_fLi8ELNS_15FloatRoundStyleE2EEESI_S1L_JEEES11_NS12_INS13_ILi2ELi4ELi3EEES16_NSU_INS5_IJS17_S1K_EEENS5_IJS1K_SC_EEEEEEENS4_17SM75_U32x4_LDSM_NENS4_14SM90_TMA_STOREES1Y_NS4_17SM90_U32x4_STSM_NENS4_9Copy_AtomIJS21_SJ_EEEvEEEvvEEEEvNT_6ParamsE,"ax",@progbits
	.align	128
.text._ZN7cutlass13device_kernelINS_4gemm6kernel13GemmUniversalIN4cute5tupleIJiiiiEEENS1_10collective13CollectiveMmaINS1_34MainloopSm90TmaGmmaWarpSpecializedILi6ENS5_IJNS4_1CILi2EEENSA_ILi1EEESC_EEENS1_35KernelTmaWarpSpecializedCooperativeEEENS5_IJNSA_ILi128EEESG_NSA_ILi64EEEEEENS_6half_tENS5_IJlSC_lEEESJ_SK_NS4_8TiledMMAINS4_8MMA_AtomIJNS4_4SM904GMMA26MMA_64x128x16_F32F16F16_SSILNSO_5MajorE0ELSQ_0ELNSO_7ScaleInE1ELSR_1EEEEEENS4_6LayoutISD_NS5_IJSC_NSA_ILi0EEESV_EEEEENS5_IJNS4_10UnderscoreESY_SY_EEEEENS4_13SM90_TMA_LOADENS4_14ComposedLayoutINS4_7SwizzleILi3ELi4ELi3EEENS4_18smem_ptr_flag_bitsILi16EEENSU_INS5_IJNSA_ILi8EEESH_EEENS5_IJSH_SC_EEEEEEEvNS4_8identityENS4_23SM90_TMA_LOAD_MULTICASTES1B_vS1C_EENS_8epilogue10collective18CollectiveEpilogueINS1F_22Sm90TmaWarpSpecializedILi4ELi2ELi16ELb1ELb0EEEJSI_NS5_IJSG_NSA_ILi32EEEEEESJ_SK_SJ_SK_NS1F_6fusion15FusionCallbacksIS1J_NS1M_23LinCombPerRowBiasEltActINS1F_6thread4ReLuESJ_fSJ_SJ_fLi8ELNS_15FloatRoundStyleE2EEESI_S1L_JEEES11_NS12_INS13_ILi2ELi4ELi3EEES16_NSU_INS5_IJS17_S1K_EEENS5_IJS1K_SC_EEEEEEENS4_17SM75_U32x4_LDSM_NENS4_14SM90_TMA_STOREES1Y_NS4_17SM90_U32x4_STSM_NENS4_9Copy_AtomIJS21_SJ_EEEvEEEvvEEEEvNT_6ParamsE:
        .type           _ZN7cutlass13device_kernelINS_4gemm6kernel13GemmUniversalIN4cute5tupleIJiiiiEEENS1_10collective13CollectiveMmaINS1_34MainloopSm90TmaGmmaWarpSpecializedILi6ENS5_IJNS4_1CILi2EEENSA_ILi1EEESC_EEENS1_35KernelTmaWarpSpecializedCooperativeEEENS5_IJNSA_ILi128EEESG_NSA_ILi64EEEEEENS_6half_tENS5_IJlSC_lEEESJ_SK_NS4_8TiledMMAINS4_8MMA_AtomIJNS4_4SM904GMMA26MMA_64x128x16_F32F16F16_SSILNSO_5MajorE0ELSQ_0ELNSO_7ScaleInE1ELSR_1EEEEEENS4_6LayoutISD_NS5_IJSC_NSA_ILi0EEESV_EEEEENS5_IJNS4_10UnderscoreESY_SY_EEEEENS4_13SM90_TMA_LOADENS4_14ComposedLayoutINS4_7SwizzleILi3ELi4ELi3EEENS4_18smem_ptr_flag_bitsILi16EEENSU_INS5_IJNSA_ILi8EEESH_EEENS5_IJSH_SC_EEEEEEEvNS4_8identityENS4_23SM90_TMA_LOAD_MULTICASTES1B_vS1C_EENS_8epilogue10collective18CollectiveEpilogueINS1F_22Sm90TmaWarpSpecializedILi4ELi2ELi16ELb1ELb0EEEJSI_NS5_IJSG_NSA_ILi32EEEEEESJ_SK_SJ_SK_NS1F_6fusion15FusionCallbacksIS1J_NS1M_23LinCombPerRowBiasEltActINS1F_6thread4ReLuESJ_fSJ_SJ_fLi8ELNS_15FloatRoundStyleE2EEESI_S1L_JEEES11_NS12_INS13_ILi2ELi4ELi3EEES16_NSU_INS5_IJS17_S1K_EEENS5_IJS1K_SC_EEEEEEENS4_17SM75_U32x4_LDSM_NENS4_14SM90_TMA_STOREES1Y_NS4_17SM90_U32x4_STSM_NENS4_9Copy_AtomIJS21_SJ_EEEvEEEvvEEEEvNT_6ParamsE,@function
        .size           _ZN7cutlass13device_kernelINS_4gemm6kernel13GemmUniversalIN4cute5tupleIJiiiiEEENS1_10collective13CollectiveMmaINS1_34MainloopSm90TmaGmmaWarpSpecializedILi6ENS5_IJNS4_1CILi2EEENSA_ILi1EEESC_EEENS1_35KernelTmaWarpSpecializedCooperativeEEENS5_IJNSA_ILi128EEESG_NSA_ILi64EEEEEENS_6half_tENS5_IJlSC_lEEESJ_SK_NS4_8TiledMMAINS4_8MMA_AtomIJNS4_4SM904GMMA26MMA_64x128x16_F32F16F16_SSILNSO_5MajorE0ELSQ_0ELNSO_7ScaleInE1ELSR_1EEEEEENS4_6LayoutISD_NS5_IJSC_NSA_ILi0EEESV_EEEEENS5_IJNS4_10UnderscoreESY_SY_EEEEENS4_13SM90_TMA_LOADENS4_14ComposedLayoutINS4_7SwizzleILi3ELi4ELi3EEENS4_18smem_ptr_flag_bitsILi16EEENSU_INS5_IJNSA_ILi8EEESH_EEENS5_IJSH_SC_EEEEEEEvNS4_8identityENS4_23SM90_TMA_LOAD_MULTICASTES1B_vS1C_EENS_8epilogue10collective18CollectiveEpilogueINS1F_22Sm90TmaWarpSpecializedILi4ELi2ELi16ELb1ELb0EEEJSI_NS5_IJSG_NSA_ILi32EEEEEESJ_SK_SJ_SK_NS1F_6fusion15FusionCallbacksIS1J_NS1M_23LinCombPerRowBiasEltActINS1F_6thread4ReLuESJ_fSJ_SJ_fLi8ELNS_15FloatRoundStyleE2EEESI_S1L_JEEES11_NS12_INS13_ILi2ELi4ELi3EEES16_NSU_INS5_IJS17_S1K_EEENS5_IJS1K_SC_EEEEEEENS4_17SM75_U32x4_LDSM_NENS4_14SM90_TMA_STOREES1Y_NS4_17SM90_U32x4_STSM_NENS4_9Copy_AtomIJS21_SJ_EEEvEEEvvEEEEvNT_6ParamsE,(.L_x_194 - _ZN7cutlass13device_kernelINS_4gemm6kernel13GemmUniversalIN4cute5tupleIJiiiiEEENS1_10collective13CollectiveMmaINS1_34MainloopSm90TmaGmmaWarpSpecializedILi6ENS5_IJNS4_1CILi2EEENSA_ILi1EEESC_EEENS1_35KernelTmaWarpSpecializedCooperativeEEENS5_IJNSA_ILi128EEESG_NSA_ILi64EEEEEENS_6half_tENS5_IJlSC_lEEESJ_SK_NS4_8TiledMMAINS4_8MMA_AtomIJNS4_4SM904GMMA26MMA_64x128x16_F32F16F16_SSILNSO_5MajorE0ELSQ_0ELNSO_7ScaleInE1ELSR_1EEEEEENS4_6LayoutISD_NS5_IJSC_NSA_ILi0EEESV_EEEEENS5_IJNS4_10UnderscoreESY_SY_EEEEENS4_13SM90_TMA_LOADENS4_14ComposedLayoutINS4_7SwizzleILi3ELi4ELi3EEENS4_18smem_ptr_flag_bitsILi16EEENSU_INS5_IJNSA_ILi8EEESH_EEENS5_IJSH_SC_EEEEEEEvNS4_8identityENS4_23SM90_TMA_LOAD_MULTICASTES1B_vS1C_EENS_8epilogue10collective18CollectiveEpilogueINS1F_22Sm90TmaWarpSpecializedILi4ELi2ELi16ELb1ELb0EEEJSI_NS5_IJSG_NSA_ILi32EEEEEESJ_SK_SJ_SK_NS1F_6fusion15FusionCallbacksIS1J_NS1M_23LinCombPerRowBiasEltActINS1F_6thread4ReLuESJ_fSJ_SJ_fLi8ELNS_15FloatRoundStyleE2EEESI_S1L_JEEES11_NS12_INS13_ILi2ELi4ELi3EEES16_NSU_INS5_IJS17_S1K_EEENS5_IJS1K_SC_EEEEEEENS4_17SM75_U32x4_LDSM_NENS4_14SM90_TMA_STOREES1Y_NS4_17SM90_U32x4_STSM_NENS4_9Copy_AtomIJS21_SJ_EEEvEEEvvEEEEvNT_6ParamsE)
        .other          _ZN7cutlass13device_kernelINS_4gemm6kernel13GemmUniversalIN4cute5tupleIJiiiiEEENS1_10collective13CollectiveMmaINS1_34MainloopSm90TmaGmmaWarpSpecializedILi6ENS5_IJNS4_1CILi2EEENSA_ILi1EEESC_EEENS1_35KernelTmaWarpSpecializedCooperativeEEENS5_IJNSA_ILi128EEESG_NSA_ILi64EEEEEENS_6half_tENS5_IJlSC_lEEESJ_SK_NS4_8TiledMMAINS4_8MMA_AtomIJNS4_4SM904GMMA26MMA_64x128x16_F32F16F16_SSILNSO_5MajorE0ELSQ_0ELNSO_7ScaleInE1ELSR_1EEEEEENS4_6LayoutISD_NS5_IJSC_NSA_ILi0EEESV_EEEEENS5_IJNS4_10UnderscoreESY_SY_EEEEENS4_13SM90_TMA_LOADENS4_14ComposedLayoutINS4_7SwizzleILi3ELi4ELi3EEENS4_18smem_ptr_flag_bitsILi16EEENSU_INS5_IJNSA_ILi8EEESH_EEENS5_IJSH_SC_EEEEEEEvNS4_8identityENS4_23SM90_TMA_LOAD_MULTICASTES1B_vS1C_EENS_8epilogue10collective18CollectiveEpilogueINS1F_22Sm90TmaWarpSpecializedILi4ELi2ELi16ELb1ELb0EEEJSI_NS5_IJSG_NSA_ILi32EEEEEESJ_SK_SJ_SK_NS1F_6fusion15FusionCallbacksIS1J_NS1M_23LinCombPerRowBiasEltActINS1F_6thread4ReLuESJ_fSJ_SJ_fLi8ELNS_15FloatRoundStyleE2EEESI_S1L_JEEES11_NS12_INS13_ILi2ELi4ELi3EEES16_NSU_INS5_IJS17_S1K_EEENS5_IJS1K_SC_EEEEEEENS4_17SM75_U32x4_LDSM_NENS4_14SM90_TMA_STOREES1Y_NS4_17SM90_U32x4_STSM_NENS4_9Copy_AtomIJS21_SJ_EEEvEEEvvEEEEvNT_6ParamsE,@"STO_CUDA_ENTRY STV_DEFAULT"
_ZN7cutlass13device_kernelINS_4gemm6kernel13GemmUniversalIN4cute5tupleIJiiiiEEENS1_10collective13CollectiveMmaINS1_34MainloopSm90TmaGmmaWarpSpecializedILi6ENS5_IJNS4_1CILi2EEENSA_ILi1EEESC_EEENS1_35KernelTmaWarpSpecializedCooperativeEEENS5_IJNSA_ILi128EEESG_NSA_ILi64EEEEEENS_6half_tENS5_IJlSC_lEEESJ_SK_NS4_8TiledMMAINS4_8MMA_AtomIJNS4_4SM904GMMA26MMA_64x128x16_F32F16F16_SSILNSO_5MajorE0ELSQ_0ELNSO_7ScaleInE1ELSR_1EEEEEENS4_6LayoutISD_NS5_IJSC_NSA_ILi0EEESV_EEEEENS5_IJNS4_10UnderscoreESY_SY_EEEEENS4_13SM90_TMA_LOADENS4_14ComposedLayoutINS4_7SwizzleILi3ELi4ELi3EEENS4_18smem_ptr_flag_bitsILi16EEENSU_INS5_IJNSA_ILi8EEESH_EEENS5_IJSH_SC_EEEEEEEvNS4_8identityENS4_23SM90_TMA_LOAD_MULTICASTES1B_vS1C_EENS_8epilogue10collective18CollectiveEpilogueINS1F_22Sm90TmaWarpSpecializedILi4ELi2ELi16ELb1ELb0EEEJSI_NS5_IJSG_NSA_ILi32EEEEEESJ_SK_SJ_SK_NS1F_6fusion15FusionCallbacksIS1J_NS1M_23LinCombPerRowBiasEltActINS1F_6thread4ReLuESJ_fSJ_SJ_fLi8ELNS_15FloatRoundStyleE2EEESI_S1L_JEEES11_NS12_INS13_ILi2ELi4ELi3EEES16_NSU_INS5_IJS17_S1K_EEENS5_IJS1K_SC_EEEEEEENS4_17SM75_U32x4_LDSM_NENS4_14SM90_TMA_STOREES1Y_NS4_17SM90_U32x4_STSM_NENS4_9Copy_AtomIJS21_SJ_EEEvEEEvvEEEEvNT_6ParamsE:
[----:B------:R-:W1:Y:S01]  /*0000*/  LDC R1, c[0x0][0x28] ;  /* 0x00000a00ff017b82 */ /* 0x000e620000000800 */
[----:B------:R-:W2:Y:S07]  /*0010*/  S2R R0, SR_TID.X ;  /* 0x0000000000007919 */ /* 0x000eae0000002100 */
[----:B------:R-:W3:Y:S01]  /*0020*/  LDC.64 R4, c[0x0][0x588] ;  /* 0x00016200ff047b82 */ /* 0x000ee20000000a00 */
[----:B------:R-:W-:Y:S01]  /*0030*/  ELECT P0, URZ, PT ;  /* 0x00000000003f782f */ /* 0x000fe20003800000 */
[----:B------:R-:W-:Y:S01]  /*0040*/  BSSY B0, `(.L_x_0) ;  /* 0x0000016000007945 */ /* 0x000fe20003800000 */
[----:B--2---:R-:W-:-:S02]  /*0050*/  SHF.R.U32.HI R2, RZ, 0x5, R0 ;  /* 0x00000005ff027819 */ /* 0x004fc40000011600 */
[----:B------:R-:W-:-:S03]  /*0060*/  SHF.R.U32.HI R7, RZ, 0x7, R0 ;  /* 0x00000007ff077819 */ /* 0x000fc60000011600 */
[----:B------:R-:W2:Y:S04]  /*0070*/  SHFL.IDX PT, R3, R2, RZ, 0x1f ;  /* 0x00001fff02037589 */ /* 0x000ea800000e0000 */
[----:B------:R4:W1:Y:S01]  /*0080*/  SHFL.IDX PT, R10, R7, RZ, 0x1f ;  /* 0x00001fff070a7589 */ /* 0x00086200000e0000 */
[----:B--2---:R-:W-:Y:S02]  /*0090*/  ISETP.NE.OR P0, PT, R3, RZ, !P0 ;  /* 0x000000ff0300720c */ /* 0x004fe40004705670 */
[----:B------:R-:W-:-:S11]  /*00a0*/  SHF.R.S32.HI R6, RZ, 0x1f, R3 ;  /* 0x0000001fff067819 */ /* 0x000fd60000011403 */
[----:B-1-34-:R-:W-:Y:S05]  /*00b0*/  @P0 BRA `(.L_x_1) ;  /* 0x0000000000380947 */ /* 0x01afea0003800000 */
[----:B------:R-:W-:Y:S02]  /*00c0*/  ULDC.64 UR4, c[0x0][0x198] ;  /* 0x0000660000047ab9 */ /* 0x000fe40000000a00 */
[----:B------:R-:W-:Y:S02]  /*00d0*/  UIADD3 UR6, UP0, UR4, 0xf0, URZ ;  /* 0x000000f004067890 */ /* 0x000fe4000ff1e03f */
[----:B------:R-:W-:Y:S02]  /*00e0*/  UIADD3 UR8, UP1, UR4, 0x1f0, URZ ;  /* 0x000001f004087890 */ /* 0x000fe4000ff3e03f */
[----:B------:R-:W-:Y:S02]  /*00f0*/  UIADD3 UR10, UP2, UR4, 0x3f0, URZ ;  /* 0x000003f0040a7890 */ /* 0x000fe4000ff5e03f */
[----:B------:R-:W-:Y:S02]  /*0100*/  UIADD3 UR4, UP3, UR4, 0x4f0, URZ ;  /* 0x000004f004047890 */ /* 0x000fe4000ff7e03f */
[----:B------:R-:W-:-:S02]  /*0110*/  UIADD3.X UR7, URZ, UR5, URZ, UP0, !UPT ;  /* 0x000000053f077290 */ /* 0x000fc400087fe43f */
[----:B------:R-:W-:Y:S02]  /*0120*/  UIADD3.X UR9, URZ, UR5, URZ, UP1, !UPT ;  /* 0x000000053f097290 */ /* 0x000fe40008ffe43f */
[----:B------:R-:W-:Y:S02]  /*0130*/  UIADD3.X UR11, URZ, UR5, URZ, UP2, !UPT ;  /* 0x000000053f0b7290 */ /* 0x000fe400097fe43f */
[----:B------:R-:W-:-:S03]  /*0140*/  UIADD3.X UR5, URZ, UR5, URZ, UP3, !UPT ;  /* 0x000000053f057290 */ /* 0x000fc60009ffe43f */
[----:B------:R1:W-:Y:S02]  /*0150*/  UTMACCTL.PF [UR6] ;  /* 0x00000000060079b9 */ /* 0x0003e40008040000 */
[----:B------:R1:W-:Y:S02]  /*0160*/  UTMACCTL.PF [UR8] ;  /* 0x00000000080079b9 */ /* 0x0003e40008040000 */
[----:B------:R1:W-:Y:S02]  /*0170*/  UTMACCTL.PF [UR10] ;  /* 0x000000000a0079b9 */ /* 0x0003e40008040000 */
[----:B------:R1:W-:Y:S02]  /*0180*/  UTMACCTL.PF [UR4] ;  /* 0x00000000040079b9 */ /* 0x0003e40008040000 */
[----:B-1----:R-:W-:Y:S01]  /*0190*/  NOP ;  /* 0x0000000000007918 */ /* 0x002fe20000000000 */
.L_x_1:
[----:B------:R-:W-:Y:S05]  /*01a0*/  BSYNC B0 ;  /* 0x0000000000007941 */ /* 0x000fea0003800000 */
.L_x_0:
[----:B------:R-:W-:Y:S01]  /*01b0*/  ULDC.64 UR4, c[0x0][0x590] ;  /* 0x0001640000047ab9 */ /* 0x000fe20000000a00 */
[----:B------:R-:W-:Y:S01]  /*01c0*/  LEA.HI R6, R6, R3, RZ, 0x2 ;  /* 0x0000000306067211 */ /* 0x000fe200078f10ff */
[----:B------:R-:W-:Y:S01]  /*01d0*/  ULDC.64 UR52, c[0x0][0x208] ;  /* 0x0000820000347ab9 */ /* 0x000fe20000000a00 */
[----:B------:R-:W-:Y:S01]  /*01e0*/  ISETP.NE.U32.AND P2, PT, RZ, UR4, PT ;  /* 0x00000004ff007c0c */ /* 0x000fe2000bf45070 */
[----:B------:R-:W-:Y:S01]  /*01f0*/  IMAD.MOV.U32 R7, RZ, RZ, R5 ;  /* 0x000000ffff077224 */ /* 0x000fe200078e0005 */
[----:B------:R-:W-:Y:S02]  /*0200*/  LOP3.LUT R6, R6, 0xfffffffc, RZ, 0xc0, !PT ;  /* 0xfffffffc06067812 */ /* 0x000fe400078ec0ff */
[----:B------:R-:W-:Y:S02]  /*0210*/  ISETP.NE.AND.EX P3, PT, RZ, UR5, PT, P2 ;  /* 0x00000005ff007c0c */ /* 0x000fe4000bf65320 */
[----:B------:R-:W-:Y:S01]  /*0220*/  PRMT R8, RZ, 0x7610, R8 ;  /* 0x00007610ff087816 */ /* 0x000fe20000000008 */
[----:B------:R-:W-:-:S02]  /*0230*/  IMAD.IADD R3, R3, 0x1, -R6 ;  /* 0x0000000103037824 */ /* 0x000fc400078e0a06 */
[----:B------:R-:W-:-:S08]  /*0240*/  IMAD.MOV.U32 R6, RZ, RZ, R4 ;  /* 0x000000ffff067224 */ /* 0x000fd000078e0004 */
[----:B------:R-:W-:Y:S05]  /*0250*/  @P3 BRA `(.L_x_2) ;  /* 0x0000000000303947 */ /* 0x000fea0003800000 */
[----:B------:R-:W-:Y:S02]  /*0260*/  ULDC.64 UR6, c[0x0][0x588] ;  /* 0x0001620000067ab9 */ /* 0x000fe40000000a00 */
[----:B------:R-:W-:-:S04]  /*0270*/  ISETP.NE.U32.AND P0, PT, RZ, UR6, PT ;  /* 0x00000006ff007c0c */ /* 0x000fc8000bf05070 */
[----:B------:R-:W-:-:S13]  /*0280*/  ISETP.NE.AND.EX P0, PT, RZ, UR7, PT, P0 ;  /* 0x00000007ff007c0c */ /* 0x000fda000bf05300 */
[----:B------:R-:W-:Y:S05]  /*0290*/  @!P0 BRA `(.L_x_3) ;  /* 0x0000000000108947 */ /* 0x000fea0003800000 */
[----:B------:R-:W2:Y:S02]  /*02a0*/  LDG.E R8, desc[UR52][R6.64] ;  /* 0x0000003406087981 */ /* 0x000ea4000c1e1900 */
[----:B--2---:R-:W-:Y:S01]  /*02b0*/  FSETP.NEU.AND P1, PT, R8, RZ, PT ;  /* 0x000000ff0800720b */ /* 0x004fe20003f2d000 */
[----:B------:R-:W-:Y:S01]  /*02c0*/  IMAD.MOV.U32 R8, RZ, RZ, 0x1 ;  /* 0x00000001ff087424 */ /* 0x000fe200078e00ff */
[----:B------:R-:W-:Y:S11]  /*02d0*/  BRA `(.L_x_2) ;  /* 0x0000000000107947 */ /* 0x000ff60003800000 */
.L_x_3:
[----:B------:R-:W-:Y:S01]  /*02e0*/  ULDC UR6, c[0x0][0x580] ;  /* 0x0001600000067ab9 */ /* 0x000fe20000000800 */
[----:B------:R-:W-:Y:S01]  /*02f0*/  IMAD.MOV.U32 R8, RZ, RZ, 0x1 ;  /* 0x00000001ff087424 */ /* 0x000fe200078e00ff */
[----:B------:R-:W-:Y:S02]  /*0300*/  FSETP.NEU.AND P1, PT, RZ, UR6, PT ;  /* 0x00000006ff007c0b */ /* 0x000fe4000bf2d000 */
[----:B------:R-:W-:-:S11]  /*0310*/  CS2R R6, SRZ ;  /* 0x0000000000067805 */ /* 0x000fd6000001ff00 */
.L_x_2:
[----:B------:R-:W-:Y:S02]  /*0320*/  ISETP.NE.U32.AND P4, PT, R6, RZ, PT ;  /* 0x000000ff0600720c */ /* 0x000fe40003f85070 */
[----:B------:R-:W-:Y:S02]  /*0330*/  ISETP.NE.AND.EX P5, PT, RZ, UR5, PT, P2 ;  /* 0x00000005ff007c0c */ /* 0x000fe4000bfa5320 */
[----:B------:R-:W-:Y:S02]  /*0340*/  ISETP.NE.AND.EX P2, PT, R7, RZ, PT, P4 ;  /* 0x000000ff0700720c */ /* 0x000fe40003f45340 */
[----:B------:R-:W-:-:S11]  /*0350*/  PLOP3.LUT P0, PT, PT, PT, PT, 0x8, 0x0 ;  /* 0x000000000000781c */ /* 0x000fd60003f0e170 */
[----:B------:R-:W-:Y:S05]  /*0360*/  @P2 BRA P5, `(.L_x_4) ;  /* 0x0000000000342947 */ /* 0x000fea0002800000 */
[----:B------:R-:W-:-:S04]  /*0370*/  ISETP.NE.U32.AND P0, PT, RZ, UR4, PT ;  /* 0x00000004ff007c0c */ /* 0x000fc8000bf05070 */
[----:B------:R-:W-:-:S13]  /*0380*/  ISETP.NE.AND.EX P0, PT, RZ, UR5, PT, P0 ;  /* 0x00000005ff007c0c */ /* 0x000fda000bf05300 */
[----:B------:R-:W-:Y:S05]  /*0390*/  @!P0 BRA `(.L_x_5) ;  /* 0x0000000000248947 */ /* 0x000fea0003800000 */
[----:B------:R-:W-:Y:S02]  /*03a0*/  PRMT R8, R8, 0x9910, RZ ;  /* 0x0000991008087816 */ /* 0x000fe400000000ff */
[----:B------:R-:W-:Y:S02]  /*03b0*/  ISETP.NE.U32.AND P0, PT, R6, RZ, PT ;  /* 0x000000ff0600720c */ /* 0x000fe40003f05070 */
[----:B------:R-:W-:Y:S02]  /*03c0*/  ISETP.NE.AND P2, PT, R8, RZ, PT ;  /* 0x000000ff0800720c */ /* 0x000fe40003f45270 */
[----:B------:R-:W-:Y:S02]  /*03d0*/  ISETP.NE.AND.EX P0, PT, R7, RZ, PT, P0 ;  /* 0x000000ff0700720c */ /* 0x000fe40003f05300 */
[----:B------:R-:W-:-:S09]  /*03e0*/  SEL R6, RZ, 0xffffffff, P1 ;  /* 0xffffffffff067807 */ /* 0x000fd20000800000 */
[----:B------:R-:W-:-:S04]  /*03f0*/  @!P2 SEL R6, RZ, 0xffffffff, P0 ;  /* 0xffffffffff06a807 */ /* 0x000fc80000000000 */
[----:B------:R-:W-:-:S04]  /*0400*/  LOP3.LUT R6, R6, 0x1, RZ, 0xc0, !PT ;  /* 0x0000000106067812 */ /* 0x000fc800078ec0ff */
[----:B------:R-:W-:Y:S01]  /*0410*/  ISETP.EQ.U32.AND P0, PT, R6, 0x1, PT ;  /* 0x000000010600780c */ /* 0x000fe20003f02070 */
[----:B------:R-:W-:-:S12]  /*0420*/  BRA `(.L_x_4) ;  /* 0x0000000000047947 */ /* 0x000fd80003800000 */
.L_x_5:
[----:B------:R-:W-:-:S13]  /*0430*/  PLOP3.LUT P0, PT, P1, PT, PT, 0x8, 0x0 ;  /* 0x000000000000781c */ /* 0x000fda0000f0e170 */
.L_x_4:
[----:B------:R-:W1:Y:S02]  /*0440*/  SHFL.IDX PT, R7, R2, RZ, 0x1f ;  /* 0x00001fff02077589 */ /* 0x000e6400000e0000 */
[----:B-1----:R-:W-:-:S13]  /*0450*/  ISETP.NE.AND P1, PT, R7, RZ, PT ;  /* 0x000000ff0700720c */ /* 0x002fda0003f25270 */
[----:B------:R-:W-:Y:S05]  /*0460*/  @P1 BRA `(.L_x_6) ;  /* 0x0000000000681947 */ /* 0x000fea0003800000 */
[----:B------:R-:W1:Y:S01]  /*0470*/  S2UR UR8, SR_CgaCtaId ;  /* 0x00000000000879c3 */ /* 0x000e620000008800 */
[----:B------:R-:W-:Y:S01]  /*0480*/  UMOV UR4, 0x400 ;  /* 0x0000040000047882 */ /* 0x000fe20000000000 */
[----:B------:R-:W-:Y:S01]  /*0490*/  UMOV UR5, 0x1 ;  /* 0x0000000100057882 */ /* 0x000fe20000000000 */
[----:B------:R-:W-:Y:S01]  /*04a0*/  UMOV UR6, 0x4 ;  /* 0x0000000400067882 */ /* 0x000fe20000000000 */
[----:B------:R-:W-:Y:S01]  /*04b0*/  ELECT P1, URZ, PT ;  /* 0x00000000003f782f */ /* 0x000fe20003820000 */
[----:B------:R-:W-:-:S04]  /*04c0*/  UIADD3 UR6, -UR6, 0x100000, URZ ;  /* 0x0010000006067890 */ /* 0x000fc8000fffe13f */
[----:B------:R-:W-:Y:S02]  /*04d0*/  USHF.L.U32 UR7, UR6, 0xb, URZ ;  /* 0x0000000b06077899 */ /* 0x000fe4000800063f */
[----:B------:R-:W-:Y:S02]  /*04e0*/  USHF.L.U32 UR6, UR6, 0x1, URZ ;  /* 0x0000000106067899 */ /* 0x000fe4000800063f */
[----:B-1----:R-:W-:Y:S02]  /*04f0*/  ULEA UR8, UR8, UR4, 0x18 ;  /* 0x0000000408087291 */ /* 0x002fe4000f8ec03f */
[----:B------:R-:W-:-:S04]  /*0500*/  UIADD3 UR4, -UR5, 0x100000, URZ ;  /* 0x0010000005047890 */ /* 0x000fc8000fffe13f */
[----:B------:R-:W-:Y:S02]  /*0510*/  USHF.L.U32 UR5, UR4, 0xb, URZ ;  /* 0x0000000b04057899 */ /* 0x000fe4000800063f */
[----:B------:R-:W-:Y:S01]  /*0520*/  USHF.L.U32 UR4, UR4, 0x1, URZ ;  /* 0x0000000104047899 */ /* 0x000fe2000800063f */
[----:B------:R-:W1:Y:S11]  /*0530*/  FENCE.VIEW.ASYNC.S ;  /* 0x00000000000073c6 */ /* 0x000e760000000000 */
[----:B-1----:R1:W2:Y:S01]  /*0540*/  SYNCS.EXCH.64 URZ, [UR8], UR4 ;  /* 0x00000004083f75b2 */ /* 0x0022a20008000100 */
[----:B------:R1:W3:Y:S01]  /*0550*/  SYNCS.EXCH.64 URZ, [UR8+0x30], UR6 ;  /* 0x00003006083f75b2 */ /* 0x0002e20008000100 */
[----:B------:R1:W4:Y:S01]  /*0560*/  SYNCS.EXCH.64 URZ, [UR8+0x8], UR4 ;  /* 0x00000804083f75b2 */ /* 0x0003220008000100 */
[----:B------:R1:W1:Y:S01]  /*0570*/  SYNCS.EXCH.64 URZ, [UR8+0x38], UR6 ;  /* 0x00003806083f75b2 */ /* 0x0002620008000100 */
        /* <DEDUP_REMOVED lines=8> */
[----:B------:R-:W-:Y:S01]  /*0600*/  NOP ;  /* 0x0000000000007918 */ /* 0x000fe20000000000 */
.L_x_6:
[----:B------:R-:W5:Y:S01]  /*0610*/  SHFL.IDX PT, R6, R2, RZ, 0x1f ;  /* 0x00001fff02067589 */ /* 0x000f6200000e0000 */
[----:B------:R-:W-:Y:S01]  /*0620*/  SHF.R.S32.HI R9, RZ, 0x1f, R0 ;  /* 0x0000001fff097819 */ /* 0x000fe20000011400 */
[----:B------:R-:W1:Y:S01]  /*0630*/  S2UR UR9, SR_CTAID.X ;  /* 0x00000000000979c3 */ /* 0x000e620000002500 */
[----:B------:R-:W-:Y:S02]  /*0640*/  NOP ;  /* 0x0000000000007918 */ /* 0x000fe40000000000 */
[----:B------:R-:W-:Y:S02]  /*0650*/  LEA.HI R9, R9, R0, RZ, 0x7 ;  /* 0x0000000009097211 */ /* 0x000fe400078f38ff */
[----:B-----5:R-:W-:-:S13]  /*0660*/  ISETP.NE.AND P1, PT, R6, RZ, PT ;  /* 0x000000ff0600720c */ /* 0x020fda0003f25270 */
[----:B-1----:R-:W-:Y:S05]  /*0670*/  @P1 BRA `(.L_x_7) ;  /* 0x0000000000581947 */ /* 0x002fea0003800000 */
[----:B------:R-:W1:Y:S01]  /*0680*/  S2UR UR5, SR_CgaCtaId ;  /* 0x00000000000579c3 */ /* 0x000e620000008800 */
[----:B------:R-:W-:Y:S01]  /*0690*/  UMOV UR4, 0x400 ;  /* 0x0000040000047882 */ /* 0x000fe20000000000 */
[----:B------:R-:W-:Y:S01]  /*06a0*/  UMOV UR6, 0x20 ;  /* 0x0000002000067882 */ /* 0x000fe20000000000 */
[----:B------:R-:W-:Y:S01]  /*06b0*/  UMOV UR7, 0x100 ;  /* 0x0000010000077882 */ /* 0x000fe20000000000 */
[----:B------:R-:W-:Y:S01]  /*06c0*/  ELECT P1, URZ, PT ;  /* 0x00000000003f782f */ /* 0x000fe20003820000 */
[----:B-1----:R-:W-:Y:S02]  /*06d0*/  ULEA UR8, UR5, UR4, 0x18 ;  /* 0x0000000405087291 */ /* 0x002fe4000f8ec03f */
[----:B------:R-:W-:-:S04]  /*06e0*/  UIADD3 UR4, -UR6, 0x100000, URZ ;  /* 0x0010000006047890 */ /* 0x000fc8000fffe13f */
[----:B------:R-:W-:Y:S02]  /*06f0*/  USHF.L.U32 UR5, UR4, 0xb, URZ ;  /* 0x0000000b04057899 */ /* 0x000fe4000800063f */
[----:B------:R-:W-:Y:S02]  /*0700*/  USHF.L.U32 UR4, UR4, 0x1, URZ ;  /* 0x0000000104047899 */ /* 0x000fe4000800063f */
[----:B------:R-:W-:-:S04]  /*0710*/  UIADD3 UR6, -UR7, 0x100000, URZ ;  /* 0x0010000007067890 */ /* 0x000fc8000fffe13f */
[----:B------:R-:W-:Y:S02]  /*0720*/  USHF.L.U32 UR7, UR6, 0xb, URZ ;  /* 0x0000000b06077899 */ /* 0x000fe4000800063f */
[----:B------:R-:W-:Y:S01]  /*0730*/  USHF.L.U32 UR6, UR6, 0x1, URZ ;  /* 0x0000000106067899 */ /* 0x000fe2000800063f */
[----:B------:R-:W1:Y:S03]  /*0740*/  FENCE.VIEW.ASYNC.S ;  /* 0x00000000000073c6 */ /* 0x000e660000000000 */
[----:B-1----:R1:W1:Y:S08]  /*0750*/  SYNCS.EXCH.64 URZ, [UR8+0x60], UR4 ;  /* 0x00006004083f75b2 */ /* 0x0022700008000100 */
        /* <DEDUP_REMOVED lines=8> */
.L_x_7:
[----:B------:R-:W-:Y:S01]  /*07e0*/  LOP3.LUT R9, R9, 0xffffff80, RZ, 0xc0, !PT ;  /* 0xffffff8009097812 */ /* 0x000fe200078ec0ff */
[----:B------:R-:W5:Y:S01]  /*07f0*/  S2R R6, SR_CTAID.Y ;  /* 0x0000000000067919 */ /* 0x000f620000002600 */
[----:B------:R-:W-:Y:S01]  /*0800*/  I2FP.F32.U32 R13, UR9 ;  /* 0x00000009000d7c45 */ /* 0x000fe20008201000 */
[----:B-1----:R-:W-:Y:S01]  /*0810*/  ULDC UR4, c[0x0][0x150] ;  /* 0x0000540000047ab9 */ /* 0x002fe20000000800 */
[----:B------:R-:W-:Y:S01]  /*0820*/  SHF.R.S32.HI R12, RZ, 0x1f, R7 ;  /* 0x0000001fff0c7819 */ /* 0x000fe20000011407 */
[----:B------:R-:W-:Y:S01]  /*0830*/  IMAD.IADD R11, R0, 0x1, -R9 ;  /* 0x00000001000b7824 */ /* 0x000fe200078e0a09 */
[----:B------:R-:W1:Y:S01]  /*0840*/  SHFL.IDX PT, R2, R2, RZ, 0x1f ;  /* 0x00001fff02027589 */ /* 0x000e6200000e0000 */
[----:B------:R-:W-:Y:S01]  /*0850*/  FMUL R14, R13, UR4 ;  /* 0x000000040d0e7c20 */ /* 0x000fe20008400000 */
[----:B------:R-:W-:Y:S01]  /*0860*/  LEA.HI R12, R12, R7, RZ, 0x2 ;  /* 0x000000070c0c7211 */ /* 0x000fe200078f10ff */
[----:B------:R-:W2:Y:S01]  /*0870*/  LDC R15, c[0x0][0x144] ;  /* 0x00005100ff0f7b82 */ /* 0x000ea20000000800 */
[----:B------:R-:W-:-:S02]  /*0880*/  SHF.R.S32.HI R8, RZ, 0x1f, R11 ;  /* 0x0000001fff087819 */ /* 0x000fc4000001140b */
[----:B------:R-:W-:Y:S02]  /*0890*/  ELECT P1, URZ, PT ;  /* 0x00000000003f782f */ /* 0x000fe40003820000 */
[----:B------:R-:W-:Y:S01]  /*08a0*/  LOP3.LUT R12, R12, 0x3ffffffc, RZ, 0xc0, !PT ;  /* 0x3ffffffc0c0c7812 */ /* 0x000fe200078ec0ff */
[----:B------:R-:W3:Y:S01]  /*08b0*/  F2I.U32.TRUNC.NTZ R14, R14 ;  /* 0x0000000e000e7305 */ /* 0x000ee2000020f000 */
[----:B------:R-:W-:Y:S01]  /*08c0*/  LEA.HI R8, R8, R11, RZ, 0x3 ;  /* 0x0000000b08087211 */ /* 0x000fe200078f18ff */
[----:B------:R-:W-:Y:S01]  /*08d0*/  ULDC UR4, c[0x0][0x154] ;  /* 0x0000550000047ab9 */ /* 0x000fe20000000800 */
[----:B------:R-:W-:Y:S01]  /*08e0*/  ISETP.NE.AND P4, PT, R3, RZ, PT ;  /* 0x000000ff0300720c */ /* 0x000fe20003f85270 */
[----:B------:R-:W-:Y:S01]  /*08f0*/  IMAD.IADD R13, R7, 0x1, -R12 ;  /* 0x00000001070d7824 */ /* 0x000fe200078e0a0c */
[--C-:B------:R-:W-:Y:S01]  /*0900*/  SHF.R.S32.HI R9, RZ, 0x3, R8.reuse ;  /* 0x00000003ff097819 */ /* 0x100fe20000011408 */
[----:B------:R-:W-:Y:S01]  /*0910*/  IMAD.MOV.U32 R89, RZ, RZ, 0x1 ;  /* 0x00000001ff597424 */ /* 0x000fe200078e00ff */
[----:B------:R-:W-:Y:S01]  /*0920*/  SHF.R.S32.HI R8, RZ, 0x1f, R8 ;  /* 0x0000001fff087819 */ /* 0x000fe20000011408 */
[----:B------:R-:W-:Y:S01]  /*0930*/  NOP ;  /* 0x0000000000007918 */ /* 0x000fe20000000000 */
[----:B------:R-:W-:-:S02]  /*0940*/  ISETP.EQ.OR P2, PT, R3, 0x3, !P4 ;  /* 0x000000030300780c */ /* 0x000fc40006742670 */
[----:B------:R-:W-:Y:S02]  /*0950*/  LEA.HI R8, R8, R9, RZ, 0x2 ;  /* 0x0000000908087211 */ /* 0x000fe400078f10ff */
[----:B------:R-:W-:Y:S02]  /*0960*/  ISETP.EQ.AND P2, PT, R10, RZ, P2 ;  /* 0x000000ff0a00720c */ /* 0x000fe40001742270 */
[----:B------:R-:W-:Y:S02]  /*0970*/  LOP3.LUT R8, R8, 0xfffffffc, RZ, 0xc0, !PT ;  /* 0xfffffffc08087812 */ /* 0x000fe400078ec0ff */
[----:B-1----:R-:W-:Y:S02]  /*0980*/  ISETP.NE.OR P1, PT, R2, RZ, !P1 ;  /* 0x000000ff0200720c */ /* 0x002fe40004f25670 */
[----:B---3--:R-:W-:Y:S01]  /*0990*/  IADD3 R16, -R14, RZ, RZ ;  /* 0x000000ff0e107210 */ /* 0x008fe20007ffe1ff */
[----:B------:R-:W-:Y:S01]  /*09a0*/  IMAD.IADD R8, R9, 0x1, -R8 ;  /* 0x0000000109087824 */ /* 0x000fe200078e0a08 */
[----:B------:R-:W1:Y:S01]  /*09b0*/  LDC R14, c[0x0][0x140] ;  /* 0x00005000ff0e7b82 */ /* 0x000e620000000800 */
[----:B------:R-:W-:-:S02]  /*09c0*/  SEL R19, RZ, 0x1, !P2 ;  /* 0x00000001ff137807 */ /* 0x000fc40005000000 */
[----:B------:R-:W-:Y:S01]  /*09d0*/  IMAD R13, R13, 0x4, R8 ;  /* 0x000000040d0d7824 */ /* 0x000fe200078e0208 */
[----:B-----5:R-:W-:-:S03]  /*09e0*/  I2FP.F32.U32 R8, R6 ;  /* 0x0000000600087245 */ /* 0x020fc60000201000 */
[C---:B------:R-:W-:Y:S01]  /*09f0*/  IMAD.SHL.U32 R88, R13.reuse, 0x4, RZ ;  /* 0x000000040d587824 */ /* 0x040fe200078e00ff */
[----:B------:R-:W-:Y:S01]  /*0a00*/  LEA.HI R2, R13, R13, RZ, 0x1 ;  /* 0x0000000d0d027211 */ /* 0x000fe200078f08ff */
[----:B------:R-:W-:Y:S01]  /*0a10*/  FMUL R12, R8, UR4 ;  /* 0x00000004080c7c20 */ /* 0x000fe20008400000 */
[----:B------:R-:W3:Y:S01]  /*0a20*/  LDC R9, c[0x0][0x148] ;  /* 0x00005200ff097b82 */ /* 0x000ee20000000800 */
[----:B------:R-:W-:Y:S01]  /*0a30*/  VOTEU.ALL UP0, P1 ;  /* 0x00000000003f7886 */ /* 0x000fe20000800000 */
[----:B------:R-:W-:Y:S01]  /*0a40*/  LOP3.LUT R2, R2, 0xfffffffe, RZ, 0xc0, !PT ;  /* 0xfffffffe02027812 */ /* 0x000fe200078ec0ff */
[----:B--2---:R-:W-:Y:S01]  /*0a50*/  IMAD R8, R15, R16, UR9 ;  /* 0x000000090f087e24 */ /* 0x004fe2000f8e0210 */
[C---:B------:R-:W-:Y:S01]  /*0a60*/  LOP3.LUT R88, R13.reuse, 0xc, R88, 0x78, !PT ;  /* 0x0000000c0d587812 */ /* 0x040fe200078e7858 */
[----:B------:R-:W2:Y:S01]  /*0a70*/  F2I.U32.TRUNC.NTZ R12, R12 ;  /* 0x0000000c000c7305 */ /* 0x000ea2000020f000 */
[----:B------:R-:W-:Y:S01]  /*0a80*/  UMOV UR4, 0x20 ;  /* 0x0000002000047882 */ /* 0x000fe20000000000 */
[----:B------:R-:W-:Y:S01]  /*0a90*/  IMAD.IADD R15, R13, 0x1, -R2 ;  /* 0x000000010d0f7824 */ /* 0x000fe200078e0a02 */
[----:B------:R-:W5:Y:S01]  /*0aa0*/  @!UP0 S2UR UR7, SR_CgaCtaId ;  /* 0x00000000000789c3 */ /* 0x000f620000008800 */
[----:B------:R-:W-:Y:S01]  /*0ab0*/  @!UP0 UMOV UR6, 0x400 ;  /* 0x0000040000068882 */ /* 0x000fe20000000000 */
[----:B------:R-:W-:-:S04]  /*0ac0*/  @!UP0 UIADD3 UR4, -UR4, 0x100000, URZ ;  /* 0x0010000004048890 */ /* 0x000fc8000fffe13f */
[----:B------:R-:W-:Y:S02]  /*0ad0*/  @!UP0 USHF.L.U32 UR5, UR4, 0xb, URZ ;  /* 0x0000000b04058899 */ /* 0x000fe4000800063f */
[----:B------:R-:W-:Y:S01]  /*0ae0*/  @!UP0 USHF.L.U32 UR4, UR4, 0x1, URZ ;  /* 0x0000000104048899 */ /* 0x000fe2000800063f */
[----:B------:R-:W-:Y:S01]  /*0af0*/  ISETP.NE.AND P5, PT, R15, R8, PT ;  /* 0x000000080f00720c */ /* 0x000fe20003fa5270 */
[----:B------:R-:W-:Y:S01]  /*0b00*/  VOTEU.ALL UP1, P1 ;  /* 0x00000000003f7886 */ /* 0x000fe20000820000 */
[----:B-1----:R-:W-:Y:S01]  /*0b10*/  ISETP.EQ.U32.AND P2, PT, R14, 0x1, PT ;  /* 0x000000010e00780c */ /* 0x002fe20003f42070 */
[----:B--2---:R-:W-:Y:S02]  /*0b20*/  IMAD.MOV R23, RZ, RZ, -R12 ;  /* 0x000000ffff177224 */ /* 0x004fe400078e0a0c */
[----:B------:R-:W-:Y:S02]  /*0b30*/  VIADD R12, R10, 0xffffffff ;  /* 0xffffffff0a0c7836 */ /* 0x000fe40000000000 */
[----:B---3--:R-:W-:-:S06]  /*0b40*/  IMAD R13, R9, R23, R6 ;  /* 0x00000017090d7224 */ /* 0x008fcc00078e0206 */
[----:B------:R-:W-:-:S04]  /*0b50*/  @P5 LEA.HI R2, R88, R88, RZ, 0x1 ;  /* 0x0000005858025211 */ /* 0x000fc800078f08ff */
[----:B------:R-:W-:Y:S01]  /*0b60*/  @P5 SHF.R.S32.HI R2, RZ, 0x1, R2 ;  /* 0x00000001ff025819 */ /* 0x000fe20000011402 */
[----:B-----5:R-:W-:-:S03]  /*0b70*/  @!UP0 ULEA UR6, UR7, UR6, 0x18 ;  /* 0x0000000607068291 */ /* 0x020fc6000f8ec03f */
[----:B------:R-:W-:Y:S01]  /*0b80*/  @P5 ISETP.NE.AND P6, PT, R2, R13, PT ;  /* 0x0000000d0200520c */ /* 0x000fe20003fc5270 */
[----:B------:R-:W-:Y:S01]  /*0b90*/  VOTEU.ALL UP0, P1 ;  /* 0x00000000003f7886 */ /* 0x000fe20000800000 */
[----:B------:R-:W-:Y:S02]  /*0ba0*/  LOP3.LUT P1, RZ, R11, 0x7, RZ, 0xc0, !PT ;  /* 0x000000070bff7812 */ /* 0x000fe4000782c0ff */
[----:B------:R-:W-:Y:S02]  /*0bb0*/  @P5 SEL R89, RZ, 0x1, P6 ;  /* 0x00000001ff595807 */ /* 0x000fe40003000000 */
[----:B------:R-:W-:Y:S02]  /*0bc0*/  ISETP.NE.AND P5, PT, R10, RZ, PT ;  /* 0x000000ff0a00720c */ /* 0x000fe40003fa5270 */
[----:B------:R-:W-:Y:S02]  /*0bd0*/  ISETP.LT.U32.AND P1, PT, R88, 0x2, !P1 ;  /* 0x000000025800780c */ /* 0x000fe40004f21070 */
[----:B------:R-:W-:Y:S01]  /*0be0*/  ISETP.EQ.AND P6, PT, R3, 0x2, !P5 ;  /* 0x000000020300780c */ /* 0x000fe20006fc2270 */
[----:B------:R-:W1:Y:S02]  /*0bf0*/  FENCE.VIEW.ASYNC.S ;  /* 0x00000000000073c6 */ /* 0x000e640000000000 */
[----:B-1----:R1:W2:Y:S01]  /*0c00*/  @!UP0 SYNCS.EXCH.64 URZ, [UR6+0xa0], UR4 ;  /* 0x0000a004063f85b2 */ /* 0x0022a20008000100 */
[----:B------:R-:W-:-:S02]  /*0c10*/  SEL R2, RZ, 0x1, !P1 ;  /* 0x00000001ff027807 */ /* 0x000fc40004800000 */
[----:B------:R-:W-:Y:S02]  /*0c20*/  ISETP.GE.U32.AND P1, PT, R12, 0x2, PT ;  /* 0x000000020c00780c */ /* 0x000fe40003f26070 */
[----:B------:R-:W-:Y:S02]  /*0c30*/  SEL R18, RZ, 0x1, !P6 ;  /* 0x00000001ff127807 */ /* 0x000fe40007000000 */
[----:B------:R-:W-:Y:S02]  /*0c40*/  LOP3.LUT R89, R89, R2, RZ, 0xc0, !PT ;  /* 0x0000000259597212 */ /* 0x000fe400078ec0ff */
[----:B------:R-:W-:Y:S02]  /*0c50*/  SEL R18, R18, 0x2, P1 ;  /* 0x0000000212127807 */ /* 0x000fe40000800000 */
[----:B------:R-:W-:Y:S01]  /*0c60*/  SEL R19, R19, 0x2, P1 ;  /* 0x0000000213137807 */ /* 0x000fe20000800000 */
[----:B------:R1:W3:Y:S01]  /*0c70*/  @!UP1 SYNCS.EXCH.64 URZ, [UR6+0xa8], UR4 ;  /* 0x0000a804063f95b2 */ /* 0x0002e20008000100 */
[----:B------:R-:W-:Y:S01]  /*0c80*/  NOP ;  /* 0x0000000000007918 */ /* 0x000fe20000000000 */
[----:B------:R-:W-:Y:S05]  /*0c90*/  @!P2 BRA `(.L_x_8) ;  /* 0x000000000008a947 */ /* 0x000fea0003800000 */
[----:B--234-:R-:W-:Y:S01]  /*0ca0*/  UCGABAR_ARV ;  /* 0x00000000000079c7 */ /* 0x01cfe20008000000 */
[----:B------:R-:W-:Y:S05]  /*0cb0*/  BRA `(.L_x_9) ;  /* 0x0000000000047947 */ /* 0x000fea0003800000 */
.L_x_8:
[----:B--234-:R-:W-:Y:S01]  /*0cc0*/  NOP ;  /* 0x0000000000007918 */ /* 0x01cfe20000000000 */
.L_x_9:
[----:B------:R-:W2:Y:S01]  /*0cd0*/  LDC R2, c[0x0][0x904] ;  /* 0x00024100ff027b82 */ /* 0x000ea20000000800 */
[----:B------:R-:W-:Y:S02]  /*0ce0*/  IMAD.U32 R10, RZ, RZ, UR9 ;  /* 0x00000009ff0a7e24 */ /* 0x000fe4000f8e00ff */
[----:B------:R-:W-:Y:S01]  /*0cf0*/  IMAD.MOV.U32 R11, RZ, RZ, RZ ;  /* 0x000000ffff0b7224 */ /* 0x000fe200078e00ff */
[----:B--2---:R-:W-:-:S04]  /*0d00*/  ISETP.NE.AND P1, PT, R2, 0x1, PT ;  /* 0x000000010200780c */ /* 0x004fc80003f25270 */
[----:B------:R-:W-:-:S09]  /*0d10*/  P2R R7, PR, RZ, 0x2 ;  /* 0x00000002ff077803 */ /* 0x000fd20000000000 */
[----:B------:R-:W2:Y:S01]  /*0d20*/  @P1 LDC R17, c[0x0][0x10] ;  /* 0x00000400ff111b82 */ /* 0x000ea20000000800 */
[----:B------:R-:W-:Y:S02]  /*0d30*/  @P1 IMAD.MOV.U32 R7, RZ, RZ, RZ ;  /* 0x000000ffff071224 */ /* 0x000fe400078e00ff */
[----:B------:R-:W-:-:S05]  /*0d40*/  @P1 IMAD.MOV.U32 R15, RZ, RZ, RZ ;  /* 0x000000ffff0f1224 */ /* 0x000fca00078e00ff */
[----:B------:R-:W3:Y:S01]  /*0d50*/  @!P1 LDC R13, c[0x0][0xc] ;  /* 0x00000300ff0d9b82 */ /* 0x000ee20000000800 */
[----:B-1----:R-:W-:Y:S01]  /*0d60*/  ULDC UR4, c[0x0][0xc] ;  /* 0x0000030000047ab9 */ /* 0x002fe20000000800 */
[----:B------:R-:W-:Y:S01]  /*0d70*/  ULDC UR5, c[0x0][0x10] ;  /* 0x0000040000057ab9 */ /* 0x000fe20000000800 */
[----:B------:R-:W-:Y:S01]  /*0d80*/  ULDC UR6, c[0x0][0x14] ;  /* 0x0000050000067ab9 */ /* 0x000fe20000000800 */
[----:B------:R-:W-:-:S04]  /*0d90*/  UIMAD.WIDE.U32 UR4, UR4, UR5, URZ ;  /* 0x00000005040472a5 */ /* 0x000fc8000f8e003f */
[----:B------:R-:W-:Y:S02]  /*0da0*/  UIMAD.WIDE.U32 UR38, UR4, UR6, URZ ;  /* 0x00000006042672a5 */ /* 0x000fe4000f8e003f */
[----:B------:R-:W-:-:S04]  /*0db0*/  UIMAD UR37, UR5, UR6, URZ ;  /* 0x00000006052572a4 */ /* 0x000fc8000f8e023f */
[----:B------:R-:W-:Y:S01]  /*0dc0*/  UIADD3 UR37, UR39, UR37, URZ ;  /* 0x0000002527257290 */ /* 0x000fe2000fffe03f */
[----:B--2---:R-:W-:-:S05]  /*0dd0*/  @P1 IMAD.WIDE.U32 R16, R17, UR9, R6 ;  /* 0x0000000911101c25 */ /* 0x004fca000f8e0006 */
[----:B------:R-:W-:Y:S01]  /*0de0*/  @P1 IADD3 R17, R17, R15, RZ ;  /* 0x0000000f11111210 */ /* 0x000fe20007ffe0ff */
[----:B---3--:R-:W-:-:S04]  /*0df0*/  @!P1 IMAD.WIDE.U32 R10, R6, R13, R10 ;  /* 0x0000000d060a9225 */ /* 0x008fc800078e000a */
[----:B------:R-:W-:Y:S02]  /*0e00*/  @!P1 IMAD.MOV.U32 R16, RZ, RZ, R10 ;  /* 0x000000ffff109224 */ /* 0x000fe400078e000a */
[----:B------:R-:W-:Y:S01]  /*0e10*/  @!P1 IMAD.MOV.U32 R17, RZ, RZ, R11 ;  /* 0x000000ffff119224 */ /* 0x000fe200078e000b */
[----:B------:R-:W-:Y:S06]  /*0e20*/  @!P2 BRA `(.L_x_10) ;  /* 0x00000000000ca947 */ /* 0x000fec0003800000 */
[----:B------:R-:W-:Y:S01]  /*0e30*/  UCGABAR_WAIT ;  /* 0x0000000000007dc7 */ /* 0x000fe20008000000 */
[----:B------:R-:W-:Y:S01]  /*0e40*/  CCTL.IVALL ;  /* 0x00000000ff00798f */ /* 0x000fe20002000000 */
[----:B------:R-:W-:Y:S05]  /*0e50*/  BRA `(.L_x_11) ;  /* 0x0000000000047947 */ /* 0x000fea0003800000 */
.L_x_10:
[----:B------:R-:W-:Y:S06]  /*0e60*/  BAR.SYNC.DEFER_BLOCKING 0x0 ;  /* 0x0000000000007b1d */ /* 0x000fec0000010000 */
.L_x_11:
[----:B------:R-:W1:Y:S01]  /*0e70*/  S2UR UR36, SR_CgaCtaId ;  /* 0x00000000002479c3 */ /* 0x000e620000008800 */
[----:B------:R-:W-:Y:S04]  /*0e80*/  BSSY B6, `(.L_x_12) ;  /* 0x00006e4000067945 */ /* 0x000fe80003800000 */
[----:B------:R-:W-:Y:S05]  /*0e90*/  @!P5 BRA `(.L_x_13) ;  /* 0x000000440058d947 */ /* 0x000fea0003800000 */
[----:B------:R-:W-:-:S13]  /*0ea0*/  ISETP.GT.U32.AND P0, PT, R12, 0x1, PT ;  /* 0x000000010c00780c */ /* 0x000fda0003f04070 */
[----:B------:R-:W-:Y:S05]  /*0eb0*/  @P0 BRA `(.L_x_14) ;  /* 0x0000006c00800947 */ /* 0x000fea0003800000 */
[----:B------:R-:W-:Y:S01]  /*0ec0*/  ULDC.64 UR4, c[0x0][0x8f8] ;  /* 0x00023e0000047ab9 */ /* 0x000fe20000000a00 */
[----:B------:R-:W-:Y:S01]  /*0ed0*/  UMOV UR47, 0xffffffff ;  /* 0xffffffff002f7882 */ /* 0x000fe20000000000 */
[----:B------:R-:W-:Y:S01]  /*0ee0*/  ISETP.GE.U32.AND P0, PT, R16, UR4, PT ;  /* 0x0000000410007c0c */ /* 0x000fe2000bf06070 */
[----:B------:R-:W-:Y:S01]  /*0ef0*/  IMAD.MOV.U32 R108, RZ, RZ, -0x1 ;  /* 0xffffffffff6c7424 */ /* 0x000fe200078e00ff */
[----:B------:R-:W-:Y:S01]  /*0f00*/  PRMT R90, RZ, 0x7610, R90 ;  /* 0x00007610ff5a7816 */ /* 0x000fe2000000005a */
[----:B------:R-:W-:Y:S01]  /*0f10*/  IMAD.MOV.U32 R106, RZ, RZ, -0x1 ;  /* 0xffffffffff6a7424 */ /* 0x000fe200078e00ff */
[----:B------:R-:W-:Y:S02]  /*0f20*/  ISETP.GE.U32.AND.EX P0, PT, R17, UR5, PT, P0 ;  /* 0x0000000511007c0c */ /* 0x000fe4000bf06100 */
[----:B------:R-:W-:-:S11]  /*0f30*/  PRMT R3, RZ, 0x7610, R3 ;  /* 0x00007610ff037816 */ /* 0x000fd60000000003 */
[----:B------:R-:W-:Y:S05]  /*0f40*/  @P0 BRA `(.L_x_15) ;  /* 0x00000004002c0947 */ /* 0x000fea0003800000 */
[----:B------:R-:W2:Y:S01]  /*0f50*/  LDC.64 R20, c[0x0][0x8d0] ;  /* 0x00023400ff147b82 */ /* 0x000ea20000000a00 */
[----:B------:R-:W-:Y:S02]  /*0f60*/  IMAD.MOV.U32 R4, RZ, RZ, R16 ;  /* 0x000000ffff047224 */ /* 0x000fe400078e0010 */
[----:B------:R-:W-:-:S05]  /*0f70*/  IMAD.MOV.U32 R5, RZ, RZ, R17 ;  /* 0x000000ffff057224 */ /* 0x000fca00078e0011 */
[----:B------:R-:W3:Y:S08]  /*0f80*/  LDC R14, c[0x0][0x8d8] ;  /* 0x00023600ff0e7b82 */ /* 0x000ef00000000800 */
[----:B------:R-:W4:Y:S01]  /*0f90*/  LDC.64 R24, c[0x0][0x8c8] ;  /* 0x00023200ff187b82 */ /* 0x000f220000000a00 */
[----:B--2---:R-:W-:-:S04]  /*0fa0*/  ISETP.NE.U32.AND P0, PT, R20, RZ, PT ;  /* 0x000000ff1400720c */ /* 0x004fc80003f05070 */
[----:B------:R-:W-:-:S13]  /*0fb0*/  ISETP.NE.AND.EX P0, PT, R21, RZ, PT, P0 ;  /* 0x000000ff1500720c */ /* 0x000fda0003f05300 */
[----:B---34-:R-:W-:Y:S05]  /*0fc0*/  @!P0 BRA `(.L_x_16) ;  /* 0x0000000000288947 */ /* 0x018fea0003800000 */
[----:B------:R-:W2:Y:S02]  /*0fd0*/  LDC R3, c[0x0][0x8dc] ;  /* 0x00023700ff037b82 */ /* 0x000ea40000000800 */
[----:B--2---:R-:W-:-:S05]  /*0fe0*/  IADD3 R3, P0, R16, R3, RZ ;  /* 0x0000000310037210 */ /* 0x004fca0007f1e0ff */
[----:B------:R-:W-:-:S04]  /*0ff0*/  IMAD.X R15, RZ, RZ, R17, P0 ;  /* 0x000000ffff0f7224 */ /* 0x000fc800000e0611 */
[----:B------:R-:W-:-:S04]  /*1000*/  IMAD.WIDE.U32 R4, R15, R20, RZ ;  /* 0x000000140f047225 */ /* 0x000fc800078e00ff */
[----:B------:R-:W-:-:S04]  /*1010*/  IMAD.WIDE.U32 R10, P0, R3, R21, R4 ;  /* 0x00000015030a7225 */ /* 0x000fc80007800004 */
[----:B------:R-:W-:-:S04]  /*1020*/  IMAD.WIDE.U32 R4, R3, R20, RZ ;  /* 0x0000001403047225 */ /* 0x000fc800078e00ff */
[----:B------:R-:W-:Y:S01]  /*1030*/  IMAD.X R13, RZ, RZ, RZ, P0 ;  /* 0x000000ffff0d7224 */ /* 0x000fe200000e06ff */
[----:B------:R-:W-:Y:S01]  /*1040*/  IADD3 RZ, P0, R5, R10, RZ ;  /* 0x0000000a05ff7210 */ /* 0x000fe20007f1e0ff */
[----:B------:R-:W-:-:S04]  /*1050*/  IMAD.MOV.U32 R12, RZ, RZ, R11 ;  /* 0x000000ffff0c7224 */ /* 0x000fc800078e000b */
[----:B------:R-:W-:-:S08]  /*1060*/  IMAD.WIDE.U32.X R4, R15, R21, R12, P0 ;  /* 0x000000150f047225 */ /* 0x000fd000000e040c */
.L_x_16:
[----:B------:R-:W2:Y:S01]  /*1070*/  LDC.64 R26, c[0x0][0x8e8] ;  /* 0x00023a00ff1a7b82 */ /* 0x000ea20000000a00 */
[-CC-:B------:R-:W-:Y:S01]  /*1080*/  SHF.R.U64 R29, R4, R14.reuse, R5.reuse ;  /* 0x0000000e041d7219 */ /* 0x180fe20000001205 */
[----:B------:R-:W-:Y:S01]  /*1090*/  IMAD R23, R9, R23, R6 ;  /* 0x0000001709177224 */ /* 0x000fe200078e0206 */
[----:B------:R-:W-:Y:S01]  /*10a0*/  SHF.R.U32.HI R3, RZ, R14, R5 ;  /* 0x0000000eff037219 */ /* 0x000fe20000011605 */
[----:B------:R-:W-:Y:S01]  /*10b0*/  IMAD.MOV.U32 R30, RZ, RZ, 0x1 ;  /* 0x00000001ff1e7424 */ /* 0x000fe200078e00ff */
[----:B------:R-:W-:-:S03]  /*10c0*/  IADD3 R7, P0, RZ, -R29, RZ ;  /* 0x8000001dff077210 */ /* 0x000fc60007f1e0ff */
[----:B------:R-:W3:Y:S01]  /*10d0*/  LDC R12, c[0x0][0x8c0] ;  /* 0x00023000ff0c7b82 */ /* 0x000ee20000000800 */
[----:B------:R-:W-:Y:S01]  /*10e0*/  IADD3.X R3, RZ, ~R3, RZ, P0, !PT ;  /* 0x80000003ff037210 */ /* 0x000fe200007fe4ff */
[----:B------:R-:W-:-:S04]  /*10f0*/  IMAD.WIDE.U32 R4, R7, R24, R16 ;  /* 0x0000001807047225 */ /* 0x000fc800078e0010 */
[----:B------:R-:W-:Y:S02]  /*1100*/  IMAD R10, R3, R24, RZ ;  /* 0x00000018030a7224 */ /* 0x000fe400078e02ff */
[----:B------:R-:W4:Y:S02]  /*1110*/  LDC R11, c[0x0][0x8b0] ;  /* 0x00022c00ff0b7b82 */ /* 0x000f240000000800 */
[----:B------:R-:W-:Y:S02]  /*1120*/  IMAD R3, R7, R25, R10 ;  /* 0x0000001907037224 */ /* 0x000fe400078e020a */
[----:B------:R-:W-:Y:S02]  /*1130*/  IMAD.MOV.U32 R10, RZ, RZ, -0x1 ;  /* 0xffffffffff0a7424 */ /* 0x000fe400078e00ff */
[----:B------:R-:W-:Y:S02]  /*1140*/  IMAD.IADD R3, R5, 0x1, R3 ;  /* 0x0000000105037824 */ /* 0x000fe400078e0203 */
[----:B------:R-:W5:Y:S01]  /*1150*/  LDC R21, c[0x0][0x900] ;  /* 0x00024000ff157b82 */ /* 0x000f620000000800 */
[----:B--2---:R-:W-:-:S04]  /*1160*/  ISETP.NE.U32.AND P0, PT, R26, RZ, PT ;  /* 0x000000ff1a00720c */ /* 0x004fc80003f05070 */
[----:B------:R-:W-:-:S03]  /*1170*/  ISETP.NE.AND.EX P0, PT, R27, RZ, PT, P0 ;  /* 0x000000ff1b00720c */ /* 0x000fc60003f05300 */
[----:B------:R-:W2:Y:S01]  /*1180*/  LDC R14, c[0x0][0x8a8] ;  /* 0x00022a00ff0e7b82 */ /* 0x000ea20000000800 */
[-CC-:B---3--:R-:W-:Y:S02]  /*1190*/  SHF.R.U64 R15, R4, R12.reuse, R3.reuse ;  /* 0x0000000c040f7219 */ /* 0x188fe40000001203 */
[----:B------:R-:W-:-:S05]  /*11a0*/  SHF.R.U32.HI R4, RZ, R12, R3 ;  /* 0x0000000cff047219 */ /* 0x000fca0000011603 */
[----:B------:R-:W3:Y:S01]  /*11b0*/  LDC R20, c[0x0][0x8f0] ;  /* 0x00023c00ff147b82 */ /* 0x000ee20000000800 */
[-CC-:B----4-:R-:W-:Y:S02]  /*11c0*/  SHF.R.U64 R12, R15, R11.reuse, R4.reuse ;  /* 0x0000000b0f0c7219 */ /* 0x190fe40000001204 */
[----:B------:R-:W-:-:S05]  /*11d0*/  SHF.R.U32.HI R4, RZ, R11, R4 ;  /* 0x0000000bff047219 */ /* 0x000fca0000011604 */
[----:B------:R-:W4:Y:S01]  /*11e0*/  LDC R22, c[0x0][0x8e0] ;  /* 0x00023800ff167b82 */ /* 0x000f220000000800 */
[-CC-:B-----5:R-:W-:Y:S02]  /*11f0*/  SHF.R.U64 R28, R12, R21.reuse, R4.reuse ;  /* 0x000000150c1c7219 */ /* 0x1a0fe40000001204 */
[-C--:B------:R-:W-:Y:S02]  /*1200*/  SHF.L.U32 R3, R10, R21.reuse, RZ ;  /* 0x000000150a037219 */ /* 0x080fe400000006ff */
[----:B------:R-:W-:Y:S01]  /*1210*/  SHF.R.U32.HI R5, RZ, R21, R4 ;  /* 0x00000015ff057219 */ /* 0x000fe20000011604 */
[----:B------:R-:W-:Y:S01]  /*1220*/  IMAD.MOV.U32 R4, RZ, RZ, R28 ;  /* 0x000000ffff047224 */ /* 0x000fe200078e001c */
[----:B------:R-:W-:Y:S01]  /*1230*/  LOP3.LUT R9, RZ, R3, RZ, 0x33, !PT ;  /* 0x00000003ff097212 */ /* 0x000fe200078e33ff */
[----:B------:R-:W1:Y:S01]  /*1240*/  LDC R24, c[0x0][0x8b8] ;  /* 0x00022e00ff187b82 */ /* 0x000e620000000800 */
[----:B------:R-:W-:Y:S05]  /*1250*/  @!P0 BRA `(.L_x_17) ;  /* 0x0000000000288947 */ /* 0x000fea0003800000 */
[----:B------:R-:W5:Y:S02]  /*1260*/  LDC R3, c[0x0][0x8f4] ;  /* 0x00023d00ff037b82 */ /* 0x000f640000000800 */
[----:B-----5:R-:W-:-:S05]  /*1270*/  IADD3 R3, P0, R28, R3, RZ ;  /* 0x000000031c037210 */ /* 0x020fca0007f1e0ff */
        /* <DEDUP_REMOVED lines=8> */
.L_x_17:
[----:B---3--:R-:W-:Y:S01]  /*1300*/  SHF.R.U64 R5, R4, R20, R5 ;  /* 0x0000001404057219 */ /* 0x008fe20000001205 */
[----:B--2---:R-:W-:Y:S01]  /*1310*/  VIADD R6, R14, 0xffffffff ;  /* 0xffffffff0e067836 */ /* 0x004fe20000000000 */
[----:B------:R-:W-:Y:S02]  /*1320*/  SHF.L.U32 R3, R30, R21, RZ ;  /* 0x000000151e037219 */ /* 0x000fe400000006ff */
[----:B------:R-:W-:Y:S01]  /*1330*/  LOP3.LUT R4, R12, R9, RZ, 0xc0, !PT ;  /* 0x000000090c047212 */ /* 0x000fe200078ec0ff */
[----:B------:R-:W-:Y:S01]  /*1340*/  IMAD.MOV R7, RZ, RZ, -R5 ;  /* 0x000000ffff077224 */ /* 0x000fe200078e0a05 */
[----:B------:R-:W-:Y:S02]  /*1350*/  SEL R8, R8, R23, !P1 ;  /* 0x0000001708087207 */ /* 0x000fe40004800000 */
[----:B------:R-:W-:Y:S01]  /*1360*/  LOP3.LUT R6, R15, R6, RZ, 0xc0, !PT ;  /* 0x000000060f067212 */ /* 0x000fe200078ec0ff */
[----:B------:R-:W-:Y:S01]  /*1370*/  IMAD R5, R3, R5, R4 ;  /* 0x0000000503057224 */ /* 0x000fe200078e0204 */
[----:B------:R-:W-:Y:S01]  /*1380*/  R2UR UR47, R29 ;  /* 0x000000001d2f72ca */ /* 0x000fe200000e0000 */
[----:B----4-:R-:W-:Y:S01]  /*1390*/  IMAD R3, R7, R22, R28 ;  /* 0x0000001607037224 */ /* 0x010fe200078e021c */
[----:B------:R-:W-:Y:S01]  /*13a0*/  MOV R4, 0x1 ;  /* 0x0000000100047802 */ /* 0x000fe20000000f00 */
[----:B-1----:R-:W-:-:S02]  /*13b0*/  IMAD R8, R5, R24, R8 ;  /* 0x0000001805087224 */ /* 0x002fc400078e0208 */
[----:B------:R-:W-:-:S05]  /*13c0*/  IMAD R3, R3, R14, R6 ;  /* 0x0000000e03037224 */ /* 0x000fca00078e0206 */
[----:B------:R-:W-:Y:S02]  /*13d0*/  SEL R106, R3, R8, !P1 ;  /* 0x00000008036a7207 */ /* 0x000fe40004800000 */
[----:B------:R-:W-:Y:S02]  /*13e0*/  SEL R108, R8, R3, !P1 ;  /* 0x00000003086c7207 */ /* 0x000fe40004800000 */
[----:B------:R-:W-:-:S07]  /*13f0*/  PRMT R3, R4, 0x7610, R3 ;  /* 0x0000761004037816 */ /* 0x000fce0000000003 */
.L_x_15:
[----:B------:R-:W-:-:S08]  /*1400*/  NOP ;  /* 0x0000000000007918 */ /* 0x000fd00000000000 */
[----:B------:R-:W2:Y:S02]  /*1410*/  USETMAXREG.TRY_ALLOC.CTAPOOL UP0, 0xe8 ;  /* 0x000000e8000079c8 */ /* 0x000ea40008000600 */
[----:B--2---:R-:W-:-:S13]  /*1420*/  PLOP3.LUT P0, PT, PT, PT, UP0, 0x80, 0x0 ;  /* 0x000000000000781c */ /* 0x004fda0003f0f008 */
[----:B------:R-:W-:Y:S05]  /*1430*/  @!P0 BRA `(.L_x_15) ;  /* 0xfffffffc00f08947 */ /* 0x000fea000383ffff */
[----:B------:R-:W-:Y:S02]  /*1440*/  ULDC.64 UR4, c[0x0][0x590] ;  /* 0x0001640000047ab9 */ /* 0x000fe40000000a00 */
[----:B------:R-:W-:Y:S02]  /*1450*/  IMAD.U32 R112, RZ, RZ, UR4 ;  /* 0x00000004ff707e24 */ /* 0x000fe4000f8e00ff */
[----:B------:R-:W-:-:S03]  /*1460*/  IMAD.U32 R114, RZ, RZ, UR5 ;  /* 0x00000005ff727e24 */ /* 0x000fc6000f8e00ff */
[----:B------:R-:W-:-:S04]  /*1470*/  ISETP.NE.U32.AND P0, PT, R112, RZ, PT ;  /* 0x000000ff7000720c */ /* 0x000fc80003f05070 */
[----:B------:R-:W-:-:S13]  /*1480*/  ISETP.NE.AND.EX P0, PT, R114, RZ, PT, P0 ;  /* 0x000000ff7200720c */ /* 0x000fda0003f05300 */
[----:B------:R-:W-:Y:S05]  /*1490*/  @P0 BRA `(.L_x_18) ;  /* 0x00000000002c0947 */ /* 0x000fea0003800000 */
[----:B------:R-:W-:Y:S02]  /*14a0*/  ULDC.64 UR4, c[0x0][0x588] ;  /* 0x0001620000047ab9 */ /* 0x000fe40000000a00 */
[----:B------:R-:W-:-:S04]  /*14b0*/  ISETP.NE.U32.AND P0, PT, RZ, UR4, PT ;  /* 0x00000004ff007c0c */ /* 0x000fc8000bf05070 */
[----:B------:R-:W-:-:S13]  /*14c0*/  ISETP.NE.AND.EX P0, PT, RZ, UR5, PT, P0 ;  /* 0x00000005ff007c0c */ /* 0x000fda000bf05300 */
[----:B------:R-:W-:Y:S05]  /*14d0*/  @!P0 BRA `(.L_x_19) ;  /* 0x0000000000108947 */ /* 0x000fea0003800000 */
[----:B------:R-:W2:Y:S02]  /*14e0*/  LDC.64 R4, c[0x0][0x588] ;  /* 0x00016200ff047b82 */ /* 0x000ea40000000a00 */
[----:B--2---:R2:W5:Y:S01]  /*14f0*/  LDG.E R91, desc[UR52][R4.64] ;  /* 0x00000034045b7981 */ /* 0x004562000c1e1900 */
[----:B------:R-:W-:Y:S01]  /*1500*/  IMAD.MOV.U32 R90, RZ, RZ, 0x1 ;  /* 0x00000001ff5a7424 */ /* 0x000fe200078e00ff */
[----:B------:R-:W-:Y:S06]  /*1510*/  BRA `(.L_x_18) ;  /* 0x00000000000c7947 */ /* 0x000fec0003800000 */
.L_x_19:
[----:B------:R-:W-:Y:S01]  /*1520*/  ULDC UR4, c[0x0][0x580] ;  /* 0x0001600000047ab9 */ /* 0x000fe20000000800 */
[----:B------:R-:W-:Y:S02]  /*1530*/  IMAD.MOV.U32 R90, RZ, RZ, 0x1 ;  /* 0x00000001ff5a7424 */ /* 0x000fe400078e00ff */
[----:B------:R-:W-:-:S07]  /*1540*/  IMAD.U32 R91, RZ, RZ, UR4 ;  /* 0x00000004ff5b7e24 */ /* 0x000fce000f8e00ff */
.L_x_18:
[----:B------:R-:W-:Y:S02]  /*1550*/  ULDC.64 UR4, c[0x0][0x5b0] ;  /* 0x00016c0000047ab9 */ /* 0x000fe40000000a00 */
[----:B------:R-:W-:-:S04]  /*1560*/  ISETP.NE.U32.AND P0, PT, RZ, UR4, PT ;  /* 0x00000004ff007c0c */ /* 0x000fc8000bf05070 */
[----:B------:R-:W-:-:S13]  /*1570*/  ISETP.NE.AND.EX P0, PT, RZ, UR5, PT, P0 ;  /* 0x00000005ff007c0c */ /* 0x000fda000bf05300 */
[----:B------:R-:W-:Y:S05]  /*1580*/  @P0 BRA `(.L_x_20) ;  /* 0x0000000000240947 */ /* 0x000fea0003800000 */
[----:B------:R-:W-:Y:S02]  /*1590*/  ULDC.64 UR4, c[0x0][0x5a8] ;  /* 0x00016a0000047ab9 */ /* 0x000fe40000000a00 */
[----:B------:R-:W-:-:S04]  /*15a0*/  ISETP.NE.U32.AND P0, PT, RZ, UR4, PT ;  /* 0x00000004ff007c0c */ /* 0x000fc8000bf05070 */
[----:B------:R-:W-:-:S13]  /*15b0*/  ISETP.NE.AND.EX P0, PT, RZ, UR5, PT, P0 ;  /* 0x00000005ff007c0c */ /* 0x000fda000bf05300 */
[----:B------:R-:W-:Y:S05]  /*15c0*/  @!P0 BRA `(.L_x_21) ;  /* 0x00000000000c8947 */ /* 0x000fea0003800000 */
[----:B------:R-:W3:Y:S02]  /*15d0*/  LDC.64 R92, c[0x0][0x5a8] ;  /* 0x00016a00ff5c7b82 */ /* 0x000ee40000000a00 */
[----:B---3--:R3:W5:Y:S01]  /*15e0*/  LDG.E R92, desc[UR52][R92.64] ;  /* 0x000000345c5c7981 */ /* 0x008762000c1e1900 */
[----:B------:R-:W-:Y:S05]  /*15f0*/  BRA `(.L_x_20) ;  /* 0x0000000000087947 */ /* 0x000fea0003800000 */
.L_x_21:
[----:B------:R-:W-:Y:S02]  /*1600*/  ULDC UR4, c[0x0][0x5a0] ;  /* 0x0001680000047ab9 */ /* 0x000fe40000000800 */
[----:B------:R-:W-:-:S07]  /*1610*/  IMAD.U32 R92, RZ, RZ, UR4 ;  /* 0x00000004ff5c7e24 */ /* 0x000fce000f8e00ff */
.L_x_20:
[----:B------:R-:W-:Y:S01]  /*1620*/  LOP3.LUT P1, RZ, R3, 0xff, RZ, 0xc0, !PT ;  /* 0x000000ff03ff7812 */ /* 0x000fe2000782c0ff */
[----:B------:R-:W-:Y:S01]  /*1630*/  UMOV UR40, URZ ;  /* 0x0000003f00287c82 */ /* 0x000fe20008000000 */
[----:B------:R-:W-:-:S11]  /*1640*/  PLOP3.LUT P0, PT, PT, PT, PT, 0x80, 0x0 ;  /* 0x000000000000781c */ /* 0x000fd60003f0f070 */
[----:B------:R-:W-:Y:S05]  /*1650*/  @!P1 BRA `(.L_x_22) ;  /* 0x0000003800cc9947 */ /* 0x000fea0003800000 */
[----:B------:R-:W4:Y:S01]  /*1660*/  LDC R96, c[0x0][0x900] ;  /* 0x00024000ff607b82 */ /* 0x000f220000000800 */
[C---:B------:R-:W-:Y:S01]  /*1670*/  IMAD.SHL.U32 R3, R0.reuse, 0x20, RZ ;  /* 0x0000002000037824 */ /* 0x040fe200078e00ff */
[----:B------:R-:W-:Y:S01]  /*1680*/  ULDC.64 UR4, c[0x0][0x288] ;  /* 0x0000a20000047ab9 */ /* 0x000fe20000000a00 */
[----:B--2---:R-:W-:Y:S01]  /*1690*/  SHF.R.U32.HI R5, RZ, 0x1, R0 ;  /* 0x00000001ff057819 */ /* 0x004fe20000011600 */
[----:B------:R-:W-:Y:S01]  /*16a0*/  IMAD.U32 R6, RZ, RZ, UR4 ;  /* 0x00000004ff067e24 */ /* 0x000fe2000f8e00ff */
[----:B------:R-:W-:Y:S01]  /*16b0*/  UIADD3 UR4, UR5, 0x3f, URZ ;  /* 0x0000003f05047890 */ /* 0x000fe2000fffe03f */
[----:B------:R-:W-:Y:S01]  /*16c0*/  LOP3.LUT R4, R3, 0xc0, RZ, 0xc0, !PT ;  /* 0x000000c003047812 */ /* 0x000fe200078ec0ff */
[----:B------:R-:W-:Y:S01]  /*16d0*/  IMAD.MOV.U32 R99, RZ, RZ, 0x10 ;  /* 0x00000010ff637424 */ /* 0x000fe200078e00ff */
[----:B---3--:R-:W-:Y:S01]  /*16e0*/  LOP3.LUT R93, R0, 0x3, RZ, 0xc0, !PT ;  /* 0x00000003005d7812 */ /* 0x008fe200078ec0ff */
[----:B------:R-:W-:Y:S01]  /*16f0*/  USHF.R.S32.HI UR5, URZ, 0x1f, UR4 ;  /* 0x0000001f3f057899 */ /* 0x000fe20008011404 */
[----:B------:R-:W-:Y:S01]  /*1700*/  LOP3.LUT R4, R4, 0x8, R5, 0xf8, !PT ;  /* 0x0000000804047812 */ /* 0x000fe200078ef805 */
[----:B------:R-:W-:Y:S01]  /*1710*/  ULDC UR6, c[0x0][0x284] ;  /* 0x0000a10000067ab9 */ /* 0x000fe20000000800 */
[C---:B------:R-:W-:Y:S01]  /*1720*/  LOP3.LUT P0, RZ, R0.reuse, 0x4, RZ, 0xc0, !PT ;  /* 0x0000000400ff7812 */ /* 0x040fe2000780c0ff */
[----:B------:R-:W-:Y:S01]  /*1730*/  ULEA.HI UR5, UR5, UR4, URZ, 0x6 ;  /* 0x0000000405057291 */ /* 0x000fe2000f8f303f */
[C---:B------:R-:W-:Y:S01]  /*1740*/  SHF.L.U32 R5, R0.reuse, 0x2, RZ ;  /* 0x0000000200057819 */ /* 0x040fe200000006ff */
[----:B------:R-:W-:Y:S01]  /*1750*/  IMAD R93, R93, -0x2, R6 ;  /* 0xfffffffe5d5d7824 */ /* 0x000fe200078e0206 */
[----:B------:R-:W-:Y:S01]  /*1760*/  LOP3.LUT R98, R0, 0xff, RZ, 0xc0, !PT ;  /* 0x000000ff00627812 */ /* 0x000fe200078ec0ff */
[----:B------:R-:W-:Y:S01]  /*1770*/  USHF.R.S32.HI UR48, URZ, 0x6, UR5 ;  /* 0x000000063f307899 */ /* 0x000fe20008011405 */
[----:B------:R-:W-:Y:S01]  /*1780*/  SHF.R.U32.HI R0, RZ, 0x2, R0 ;  /* 0x00000002ff007819 */ /* 0x000fe20000011600 */
[----:B------:R-:W-:Y:S01]  /*1790*/  IMAD.MOV.U32 R97, RZ, RZ, 0x1 ;  /* 0x00000001ff617424 */ /* 0x000fe200078e00ff */
[----:B------:R-:W-:Y:S01]  /*17a0*/  LOP3.LUT R4, R4, 0x18, R5, 0x78, !PT ;  /* 0x0000001804047812 */ /* 0x000fe200078e7805 */
[----:B------:R-:W-:Y:S01]  /*17b0*/  UISETP.LT.AND UP0, UPT, UR48, 0x1, UPT ;  /* 0x000000013000788c */ /* 0x000fe2000bf01270 */
[----:B------:R-:W-:Y:S01]  /*17c0*/  LOP3.LUT R94, R0, 0x7, RZ, 0xc0, !PT ;  /* 0x00000007005e7812 */ /* 0x000fe200078ec0ff */
[--C-:B-----5:R-:W-:Y:S01]  /*17d0*/  IMAD.MOV.U32 R104, RZ, RZ, R91.reuse ;  /* 0x000000ffff687224 */ /* 0x120fe200078e005b */
[--C-:B------:R-:W-:Y:S01]  /*17e0*/  SHF.R.U32.HI R5, RZ, 0x5, R98.reuse ;  /* 0x00000005ff057819 */ /* 0x100fe20000011662 */
[----:B------:R-:W-:Y:S01]  /*17f0*/  USEL UR49, UR48, 0x1, UP0 ;  /* 0x0000000130317887 */ /* 0x000fe20008000000 */
[C---:B------:R-:W-:Y:S01]  /*1800*/  LOP3.LUT R0, R3.reuse, 0x20, RZ, 0xc0, !PT ;  /* 0x0000002003007812 */ /* 0x040fe200078ec0ff */
[----:B------:R-:W-:Y:S01]  /*1810*/  IMAD.MOV.U32 R105, RZ, RZ, R91 ;  /* 0x000000ffff697224 */ /* 0x000fe200078e005b */
[----:B------:R-:W-:Y:S01]  /*1820*/  LOP3.LUT R95, R3, 0x100, RZ, 0xc0, !PT ;  /* 0x00000100035f7812 */ /* 0x000fe200078ec0ff */
[----:B------:R-:W-:Y:S01]  /*1830*/  IMAD.MOV.U32 R3, RZ, RZ, -0x1 ;  /* 0xffffffffff037424 */ /* 0x000fe200078e00ff */
[----:B------:R-:W-:Y:S01]  /*1840*/  SHF.R.U32.HI R111, RZ, 0x7, R98 ;  /* 0x00000007ff6f7819 */ /* 0x000fe20000011662 */
[----:B------:R-:W-:Y:S01]  /*1850*/  IMAD.SHL.U32 R7, R5, 0x10, RZ ;  /* 0x0000001005077824 */ /* 0x000fe200078e00ff */
[----:B------:R-:W-:Y:S01]  /*1860*/  LOP3.LUT R109, R19, 0x1, RZ, 0xfc, !PT ;  /* 0x00000001136d7812 */ /* 0x000fe200078efcff */
[----:B------:R-:W-:Y:S01]  /*1870*/  IMAD R0, R5, 0x200, R0 ;  /* 0x0000020005007824 */ /* 0x000fe200078e0200 */
[----:B----4-:R-:W-:Y:S01]  /*1880*/  SHF.L.U32 R3, R3, R96, RZ ;  /* 0x0000006003037219 */ /* 0x010fe200000006ff */
[--C-:B------:R-:W-:Y:S01]  /*1890*/  IMAD R101, R5, -0x10, -R94.reuse ;  /* 0xfffffff005657824 */ /* 0x100fe200078e0a5e */
[----:B------:R-:W-:Y:S01]  /*18a0*/  LOP3.LUT R94, R7, 0xfffffff0, R94, 0xe2, !PT ;  /* 0xfffffff0075e7812 */ /* 0x000fe200078ee25e */
[----:B------:R-:W-:Y:S01]  /*18b0*/  IMAD.MOV.U32 R5, RZ, RZ, 0x1 ;  /* 0x00000001ff057424 */ /* 0x000fe200078e00ff */
[----:B------:R-:W-:Y:S01]  /*18c0*/  IADD3 R95, R4, R0, R95 ;  /* 0x00000000045f7210 */ /* 0x000fe20007ffe05f */
[----:B------:R-:W-:Y:S01]  /*18d0*/  VIADD R101, R101, UR6 ;  /* 0x0000000665657c36 */ /* 0x000fe20008000000 */
[----:B------:R-:W-:Y:S01]  /*18e0*/  LOP3.LUT R110, R18, 0x1, RZ, 0xfc, !PT ;  /* 0x00000001126e7812 */ /* 0x000fe200078efcff */
[----:B------:R-:W-:Y:S01]  /*18f0*/  ULDC.64 UR54, c[0x0][0x198] ;  /* 0x0000660000367ab9 */ /* 0x000fe20000000a00 */
[----:B------:R-:W-:Y:S01]  /*1900*/  SHF.L.U32 R96, R5, R96, RZ ;  /* 0x0000006005607219 */ /* 0x000fe200000006ff */
[----:B------:R-:W-:Y:S01]  /*1910*/  UMOV UR41, URZ ;  /* 0x0000003f00297c82 */ /* 0x000fe20008000000 */
[C---:B------:R-:W-:Y:S01]  /*1920*/  PRMT R102, R90.reuse, 0x7610, R102 ;  /* 0x000076105a667816 */ /* 0x040fe20000000066 */
[----:B------:R-:W-:Y:S01]  /*1930*/  UMOV UR42, URZ ;  /* 0x0000003f002a7c82 */ /* 0x000fe20008000000 */
[----:B------:R-:W-:Y:S01]  /*1940*/  PRMT R103, R90, 0x7610, R103 ;  /* 0x000076105a677816 */ /* 0x000fe20000000067 */
[----:B------:R-:W-:Y:S01]  /*1950*/  UIADD3 UR49, UR48, -UR49, URZ ;  /* 0x8000003130317290 */ /* 0x000fe2000fffe03f */
[----:B------:R-:W-:Y:S01]  /*1960*/  IADD3 R98, R98, 0x1f, RZ ;  /* 0x0000001f62627810 */ /* 0x000fe20007ffe0ff */
[----:B------:R-:W-:Y:S01]  /*1970*/  UMOV UR43, URZ ;  /* 0x0000003f002b7c82 */ /* 0x000fe20008000000 */
[----:B------:R-:W-:Y:S01]  /*1980*/  SEL R99, R99, 0xfffffff0, !P0 ;  /* 0xfffffff063637807 */ /* 0x000fe20004000000 */
[----:B------:R-:W-:Y:S01]  /*1990*/  UMOV UR40, URZ ;  /* 0x0000003f00287c82 */ /* 0x000fe20008000000 */
[----:B------:R-:W-:-:S07]  /*19a0*/  LOP3.LUT R100, RZ, R3, RZ, 0x33, !PT ;  /* 0x00000003ff647212 */ /* 0x000fce00078e33ff */
.L_x_95:
[----:B------:R-:W2:Y:S01]  /*19b0*/  SHFL.IDX PT, R0, R111, RZ, 0x1f ;  /* 0x00001fff6f007589 */ /* 0x000ea200000e0000 */
[----:B------:R-:W3:Y:S01]  /*19c0*/  S2UR UR50, SR_CgaCtaId ;  /* 0x00000000003279c3 */ /* 0x000ee20000008800 */
[----:B------:R-:W-:Y:S01]  /*19d0*/  UMOV UR51, 0x400 ;  /* 0x0000040000337882 */ /* 0x000fe20000000000 */
[----:B--2---:R-:W-:Y:S01]  /*19e0*/  R2UR UR4, R0 ;  /* 0x00000000000472ca */ /* 0x004fe200000e0000 */
[----:B---3--:R-:W-:-:S12]  /*19f0*/  ULEA UR51, UR50, UR51, 0x18 ;  /* 0x0000003332337291 */ /* 0x008fd8000f8ec03f */
[----:B------:R-:W-:-:S04]  /*1a00*/  ULEA.HI UR5, UR4, UR4, URZ, 0x1 ;  /* 0x0000000404057291 */ /* 0x000fc8000f8f083f */
[----:B------:R-:W-:-:S04]  /*1a10*/  ULOP3.LUT UR5, UR5, 0x7fffe, URZ, 0xc0, !UPT ;  /* 0x0007fffe05057892 */ /* 0x000fc8000f8ec03f */
[----:B------:R-:W-:-:S03]  /*1a20*/  UIADD3 UR5, UR4, -UR5, URZ ;  /* 0x8000000504057290 */ /* 0x000fc6000fffe03f */
[----:B------:R-:W-:Y:S01]  /*1a30*/  ULDC UR4, c[0x0][0x28c] ;  /* 0x0000a30000047ab9 */ /* 0x000fe20000000800 */
[----:B------:R-:W-:Y:S01]  /*1a40*/  ULEA UR5, UR5, UR51, 0xd ;  /* 0x0000003305057291 */ /* 0x000fe2000f8e683f */
[----:B------:R-:W-:-:S03]  /*1a50*/  ISETP.LT.AND P0, PT, RZ, UR4, PT ;  /* 0x00000004ff007c0c */ /* 0x000fc6000bf01270 */
[----:B------:R-:W-:-:S04]  /*1a60*/  UIADD3 UR5, UR5, 0x8400, URZ ;  /* 0x0000840005057890 */ /* 0x000fc8000fffe03f */
[----:B------:R-:W-:-:S04]  /*1a70*/  USHF.R.U32.HI UR5, URZ, 0x4, UR5 ;  /* 0x000000043f057899 */ /* 0x000fc80008011605 */
[----:B------:R-:W-:-:S04]  /*1a80*/  ULOP3.LUT UR5, UR5, 0x3fff, URZ, 0xc0, !UPT ;  /* 0x00003fff05057892 */ /* 0x000fc8000f8ec03f */
[----:B------:R-:W-:Y:S01]  /*1a90*/  ULOP3.LUT UR44, UR5, 0x10000, URZ, 0xfc, !UPT ;  /* 0x00010000052c7892 */ /* 0x000fe2000f8efc3f */
[----:B-1----:R-:W-:Y:S11]  /*1aa0*/  @P0 BRA `(.L_x_23) ;  /* 0x0000000000400947 */ /* 0x002ff60003800000 */
[----:B------:R-:W-:Y:S01]  /*1ab0*/  MOV R0, 0x0 ;  /* 0x0000000000007802 */ /* 0x000fe20000000f00 */
[----:B------:R-:W-:Y:S01]  /*1ac0*/  ULDC.64 UR4, c[0x4][0x70] ;  /* 0x01001c0000047ab9 */ /* 0x000fe20000000a00 */
[----:B------:R-:W-:Y:S01]  /*1ad0*/  ULDC.64 UR6, c[0x4][0x8] ;  /* 0x0100020000067ab9 */ /* 0x000fe20000000a00 */
[----:B------:R-:W-:Y:S01]  /*1ae0*/  IMAD.U32 R4, RZ, RZ, UR4 ;  /* 0x00000004ff047e24 */ /* 0x000fe2000f8e00ff */
[----:B------:R2:W3:Y:S01]  /*1af0*/  LDC.64 R14, c[0x4][R0] ;  /* 0x01000000000e7b82 */ /* 0x0004e20000000a00 */
[----:B------:R-:W-:Y:S01]  /*1b00*/  IMAD.U32 R5, RZ, RZ, UR5 ;  /* 0x00000005ff057e24 */ /* 0x000fe2000f8e00ff */
[----:B------:R-:W-:Y:S01]  /*1b10*/  ULDC.64 UR4, c[0x4][0x78] ;  /* 0x01001e0000047ab9 */ /* 0x000fe20000000a00 */
[----:B------:R-:W-:Y:S01]  /*1b20*/  IMAD.U32 R10, RZ, RZ, UR6 ;  /* 0x00000006ff0a7e24 */ /* 0x000fe2000f8e00ff */
[----:B------:R-:W-:Y:S01]  /*1b30*/  MOV R12, 0x1 ;  /* 0x00000001000c7802 */ /* 0x000fe20000000f00 */
[----:B------:R-:W-:Y:S02]  /*1b40*/  IMAD.U32 R6, RZ, RZ, UR4 ;  /* 0x00000004ff067e24 */ /* 0x000fe4000f8e00ff */
[----:B------:R-:W-:-:S02]  /*1b50*/  IMAD.U32 R7, RZ, RZ, UR5 ;  /* 0x00000005ff077e24 */ /* 0x000fc4000f8e00ff */
[----:B------:R-:W-:Y:S02]  /*1b60*/  IMAD.U32 R11, RZ, RZ, UR7 ;  /* 0x00000007ff0b7e24 */ /* 0x000fe4000f8e00ff */
[----:B------:R-:W-:Y:S02]  /*1b70*/  IMAD.MOV.U32 R8, RZ, RZ, 0x1e1 ;  /* 0x000001e1ff087424 */ /* 0x000fe400078e00ff */
[----:B--2---:R-:W-:-:S07]  /*1b80*/  IMAD.MOV.U32 R13, RZ, RZ, RZ ;  /* 0x000000ffff0d7224 */ /* 0x004fce00078e00ff */
[----:B------:R-:W-:-:S07]  /*1b90*/  LEPC R20, `(.L_x_23) ;  /* 0x000000001014794e */ /* 0x000fce0000000000 */
[----:B-1-3--:R-:W-:Y:S05]  /*1ba0*/  CALL.ABS.NOINC R14 ;  /* 0x000000000e007343 */ /* 0x00afea0003c00000 */
.L_x_23:
[----:B------:R-:W-:-:S13]  /*1bb0*/  ISETP.NE.AND P0, PT, R109, 0x3, PT ;  /* 0x000000036d00780c */ /* 0x000fda0003f05270 */
[----:B------:R-:W-:Y:S05]  /*1bc0*/  @!P0 BRA `(.L_x_24) ;  /* 0x0000000000048947 */ /* 0x000fea0003800000 */
[----:B-1----:R-:W-:Y:S01]  /*1bd0*/  BPT.TRAP 0x1 ;  /* 0x000000040000795c */ /* 0x002fe20000300000 */
.L_x_24:
[----:B------:R-:W-:Y:S02]  /*1be0*/  IMAD.U32 R3, RZ, RZ, UR43 ;  /* 0x0000002bff037e24 */ /* 0x000fe4000f8e00ff */
[----:B------:R-:W-:-:S03]  /*1bf0*/  IMAD.U32 R0, RZ, RZ, UR42 ;  /* 0x0000002aff007e24 */ /* 0x000fc6000f8e00ff */
[----:B------:R-:W-:Y:S02]  /*1c00*/  LEA R3, R3, UR51, 0x3 ;  /* 0x0000003303037c11 */ /* 0x000fe4000f8e18ff */
[----:B------:R-:W-:-:S04]  /*1c10*/  SHF.L.U32 R0, R0, 0x1f, RZ ;  /* 0x0000001f00007819 */ /* 0x000fc800000006ff */
[----:B------:R2:W3:Y:S01]  /*1c20*/  SYNCS.PHASECHK.TRANS64.TRYWAIT P1, [R3+URZ], R0 ;  /* 0x00000000030075a7 */ /* 0x0004e2000802017f */
[----:B------:R-:W-:Y:S05]  /*1c30*/  @!P0 BRA `(.L_x_25) ;  /* 0x0000000000048947 */ /* 0x000fea0003800000 */
[----:B-1----:R-:W-:Y:S01]  /*1c40*/  BPT.TRAP 0x1 ;  /* 0x000000040000795c */ /* 0x002fe20000300000 */
.L_x_25:
[----:B------:R-:W-:-:S05]  /*1c50*/  IMAD.U32 R4, RZ, RZ, UR49 ;  /* 0x00000031ff047e24 */ /* 0x000fca000f8e00ff */
[----:B------:R-:W-:Y:S01]  /*1c60*/  ISETP.GE.AND P2, PT, R4, 0x1, PT ;  /* 0x000000010400780c */ /* 0x000fe20003f46270 */
[----:B---3--:R-:W-:-:S12]  /*1c70*/  @P1 BRA `(.L_x_26) ;  /* 0x0000000000081947 */ /* 0x008fd80003800000 */
[----:B------:R-:W3:Y:S02]  /*1c80*/  SYNCS.PHASECHK.TRANS64.TRYWAIT P1, [R3+URZ], R0 ;  /* 0x00000000030075a7 */ /* 0x000ee4000802017f */
[----:B---3--:R-:W-:Y:S05]  /*1c90*/  @!P1 BRA `(.L_x_27) ;  /* 0x0000006000109947 */ /* 0x008fea0003800000 */
.L_x_26:
[----:B------:R-:W-:Y:S05]  /*1ca0*/  WARPSYNC.ALL ;  /* 0x0000000000007948 */ /* 0x000fea0003800000 */
[----:B------:R-:W-:Y:S01]  /*1cb0*/  UIADD3 UR4, UR51, 0x20400, URZ ;  /* 0x0002040033047890 */ /* 0x000fe2000fffe03f */
[----:B------:R-:W-:Y:S01]  /*1cc0*/  WARPGROUP.ARRIVE ;  /* 0x00000000000079c5 */ /* 0x000fe20000000000 */
[----:B------:R-:W-:Y:S02]  /*1cd0*/  ULEA UR9, UR43, UR44, 0xa ;  /* 0x0000002c2b097291 */ /* 0x000fe4000f8e503f */
[----:B------:R-:W-:Y:S01]  /*1ce0*/  USHF.R.U32.HI UR4, URZ, 0x4, UR4 ;  /* 0x000000043f047899 */ /* 0x000fe20008011604 */
[----:B------:R-:W-:Y:S01]  /*1cf0*/  UMOV UR5, 0x40000040 ;  /* 0x4000004000057882 */ /* 0x000fe20000000000 */
[----:B------:R-:W-:-:S02]  /*1d00*/  UMOV UR7, 0x40000040 ;  /* 0x4000004000077882 */ /* 0x000fc40000000000 */
[----:B------:R-:W-:-:S04]  /*1d10*/  ULOP3.LUT UR4, UR4, 0x3fff, URZ, 0xc0, !UPT ;  /* 0x00003fff04047892 */ /* 0x000fc8000f8ec03f */
[----:B------:R-:W-:-:S03]  /*1d20*/  ULOP3.LUT UR8, UR4, 0x10000, URZ, 0xfc, !UPT ;  /* 0x0001000004087892 */ /* 0x000fc6000f8efc3f */
[----:B------:R-:W-:Y:S01]  /*1d30*/  UMOV UR4, UR9 ;  /* 0x0000000900047c82 */ /* 0x000fe20008000000 */
[----:B------:R-:W-:-:S07]  /*1d40*/  ULEA UR10, UR43, UR8, 0xa ;  /* 0x000000082b0a7291 */ /* 0x000fce000f8e503f */
[----:B------:R-:W-:Y:S02]  /*1d50*/  UMOV UR6, UR10 ;  /* 0x0000000a00067c82 */ /* 0x000fe40008000000 */
[----:B------:R-:W-:Y:S01]  /*1d60*/  HGMMA.64x128x16.F32 R24, gdesc[UR4], RZ, !UPT, gsb0 ;  /* 0x01e00000041879f0 */ /* 0x000fe2000c0008ff */
[----:B------:R-:W-:Y:S02]  /*1d70*/  UIADD3 UR4, UR9, 0x2, URZ ;  /* 0x0000000209047890 */ /* 0x000fe4000fffe03f */
[----:B------:R-:W-:Y:S01]  /*1d80*/  UIADD3 UR6, UR10, 0x2, URZ ;  /* 0x000000020a067890 */ /* 0x000fe2000fffe03f */
[----:B------:R-:W-:Y:S01]  /*1d90*/  UMOV UR5, 0x40000040 ;  /* 0x4000004000057882 */ /* 0x000fe20000000000 */
[----:B------:R-:W-:Y:S01]  /*1da0*/  UMOV UR7, 0x40000040 ;  /* 0x4000004000077882 */ /* 0x000fe20000000000 */
[----:B------:R-:W-:Y:S02]  /*1db0*/  WARPGROUP.DEPBAR.LE gsb0, 0x0 ;  /* 0x00008000000079c5 */ /* 0x000fe40000010000 */
[----:B------:R-:W-:-:S06]  /*1dc0*/  WARPGROUP.ARRIVE ;  /* 0x00000000000079c5 */ /* 0x000fcc0000000000 */
[----:B------:R-:W-:Y:S01]  /*1dd0*/  HGMMA.64x128x16.F32 R24, gdesc[UR4], R24, gsb0 ;  /* 0x01e00000041879f0 */ /* 0x000fe20008000818 */
        /* <DEDUP_REMOVED lines=13> */
[----:B------:R-:W-:Y:S03]  /*1eb0*/  HGMMA.64x128x16.F32 R24, gdesc[UR4], R24, gsb0 ;  /* 0x01e00000041879f0 */ /* 0x000fe60008000818 */
[----:B------:R-:W-:Y:S02]  /*1ec0*/  WARPGROUP.DEPBAR.LE gsb0, 0x0 ;  /* 0x00008000000079c5 */ /* 0x000fe40000010000 */
[----:B------:R-:W-:Y:S05]  /*1ed0*/  @!P2 BRA `(.L_x_28) ;  /* 0x000000040014a947 */ /* 0x000fea0003800000 */
[----:B------:R-:W-:Y:S01]  /*1ee0*/  UIADD3 UR4, UR43, 0x1, URZ ;  /* 0x000000012b047890 */ /* 0x000fe2000fffe03f */
[----:B--23--:R-:W-:Y:S02]  /*1ef0*/  IMAD.U32 R0, RZ, RZ, UR49 ;  /* 0x00000031ff007e24 */ /* 0x00cfe4000f8e00ff */
[----:B------:R-:W-:Y:S01]  /*1f00*/  IMAD.U32 R3, RZ, RZ, UR43 ;  /* 0x0000002bff037e24 */ /* 0x000fe2000f8e00ff */
[----:B------:R-:W-:-:S04]  /*1f10*/  UISETP.NE.AND UP0, UPT, UR4, 0x6, UPT ;  /* 0x000000060400788c */ /* 0x000fc8000bf05270 */
[----:B------:R-:W-:Y:S02]  /*1f20*/  USEL UR5, URZ, 0x1, UP0 ;  /* 0x000000013f057887 */ /* 0x000fe40008000000 */
[----:B------:R-:W-:Y:S02]  /*1f30*/  USEL UR9, UR4, URZ, UP0 ;  /* 0x0000003f04097287 */ /* 0x000fe40008000000 */
[----:B------:R-:W-:-:S06]  /*1f40*/  ULOP3.LUT UR5, UR42, UR5, URZ, 0x3c, !UPT ;  /* 0x000000052a057292 */ /* 0x000fcc000f8e3c3f */
[----:B------:R-:W-:-:S07]  /*1f50*/  IMAD.U32 R6, RZ, RZ, UR5 ;  /* 0x00000005ff067e24 */ /* 0x000fce000f8e00ff */
.L_x_35:
[----:B------:R-:W-:Y:S05]  /*1f60*/  @!P0 BRA `(.L_x_29) ;  /* 0x0000000000048947 */ /* 0x000fea0003800000 */
[----:B-1----:R-:W-:Y:S01]  /*1f70*/  BPT.TRAP 0x1 ;  /* 0x000000040000795c */ /* 0x002fe20000300000 */
.L_x_29:
[----:B------:R-:W-:Y:S01]  /*1f80*/  ULEA UR4, UR9, UR51, 0x3 ;  /* 0x0000003309047291 */ /* 0x000fe2000f8e183f */
[----:B------:R-:W-:-:S08]  /*1f90*/  SHF.L.U32 R4, R6, 0x1f, RZ ;  /* 0x0000001f06047819 */ /* 0x000fd000000006ff */
[----:B------:R2:W3:Y:S01]  /*1fa0*/  SYNCS.PHASECHK.TRANS64.TRYWAIT P1, [UR4], R4 ;  /* 0x00000004ff0075a7 */ /* 0x0004e20008020144 */
[----:B------:R-:W-:Y:S05]  /*1fb0*/  @!P0 BRA `(.L_x_30) ;  /* 0x0000000000048947 */ /* 0x000fea0003800000 */
[----:B-1----:R-:W-:Y:S01]  /*1fc0*/  BPT.TRAP 0x1 ;  /* 0x000000040000795c */ /* 0x002fe20000300000 */
.L_x_30:
[----:B---3--:R-:W-:Y:S05]  /*1fd0*/  @P1 BRA `(.L_x_31) ;  /* 0x0000000000081947 */ /* 0x008fea0003800000 */
[----:B------:R-:W3:Y:S02]  /*1fe0*/  SYNCS.PHASECHK.TRANS64.TRYWAIT P1, [UR4], R4 ;  /* 0x00000004ff0075a7 */ /* 0x000ee40008020144 */
[----:B---3--:R-:W-:Y:S05]  /*1ff0*/  @!P1 BRA `(.L_x_32) ;  /* 0x0000005c004c9947 */ /* 0x008fea0003800000 */
.L_x_31:
[----:B------:R-:W-:Y:S01]  /*2000*/  ULEA UR10, UR9, UR44, 0xa ;  /* 0x0000002c090a7291 */ /* 0x000fe2000f8e503f */
[----:B------:R-:W-:Y:S01]  /*2010*/  WARPGROUP.ARRIVE ;  /* 0x00000000000079c5 */ /* 0x000fe20000000000 */
[----:B------:R-:W-:Y:S01]  /*2020*/  ULEA UR11, UR9, UR8, 0xa ;  /* 0x00000008090b7291 */ /* 0x000fe2000f8e503f */
[----:B------:R-:W-:Y:S01]  /*2030*/  UMOV UR5, 0x40000040 ;  /* 0x4000004000057882 */ /* 0x000fe20000000000 */
[----:B------:R-:W-:-:S03]  /*2040*/  UMOV UR7, 0x40000040 ;  /* 0x4000004000077882 */ /* 0x000fc60000000000 */
[----:B------:R-:W-:Y:S02]  /*2050*/  UMOV UR4, UR10 ;  /* 0x0000000a00047c82 */ /* 0x000fe40008000000 */
[----:B------:R-:W-:Y:S02]  /*2060*/  UMOV UR6, UR11 ;  /* 0x0000000b00067c82 */ /* 0x000fe40008000000 */
[----:B------:R-:W-:Y:S01]  /*2070*/  HGMMA.64x128x16.F32 R24, gdesc[UR4], R24, gsb0 ;  /* 0x01e00000041879f0 */ /* 0x000fe20008000818 */
[----:B------:R-:W-:Y:S02]  /*2080*/  UIADD3 UR4, UR10, 0x2, URZ ;  /* 0x000000020a047890 */ /* 0x000fe4000fffe03f */
[----:B------:R-:W-:Y:S01]  /*2090*/  UIADD3 UR6, UR11, 0x2, URZ ;  /* 0x000000020b067890 */ /* 0x000fe2000fffe03f */
[----:B------:R-:W-:Y:S01]  /*20a0*/  UMOV UR5, 0x40000040 ;  /* 0x4000004000057882 */ /* 0x000fe20000000000 */
[----:B------:R-:W-:Y:S01]  /*20b0*/  UMOV UR7, 0x40000040 ;  /* 0x4000004000077882 */ /* 0x000fe20000000000 */
[----:B------:R-:W-:-:S02]  /*20c0*/  WARPGROUP.DEPBAR.LE gsb0, 0x0 ;  /* 0x00008000000079c5 */ /* 0x000fc40000010000 */
        /* <DEDUP_REMOVED lines=18> */
[----:B-1----:R-:W-:Y:S01]  /*21f0*/  BPT.TRAP 0x1 ;  /* 0x000000040000795c */ /* 0x002fe20000300000 */
.L_x_33:
[----:B------:R-:W-:-:S13]  /*2200*/  ISETP.NE.AND P1, PT, R89, RZ, PT ;  /* 0x000000ff5900720c */ /* 0x000fda0003f25270 */
[----:B--23--:R-:W-:-:S05]  /*2210*/  @P1 LEA R4, R3, UR51, 0x3 ;  /* 0x0000003303041c11 */ /* 0x00cfca000f8e18ff */
[----:B------:R-:W-:-:S05]  /*2220*/  @P1 VIADD R5, R4, 0x30 ;  /* 0x0000003004051836 */ /* 0x000fca0000000000 */
[----:B------:R-:W-:-:S04]  /*2230*/  @P1 PRMT R5, R88, 0x654, R5 ;  /* 0x0000065458051816 */ /* 0x000fc80000000005 */
[----:B------:R2:W-:Y:S01]  /*2240*/  @P1 SYNCS.ARRIVE.TRANS64.RED.A1T0 RZ, [R5+URZ], RZ ;  /* 0x000000ff05ff19a7 */ /* 0x0005e2000810043f */
[----:B------:R-:W-:-:S13]  /*2250*/  ISETP.GT.U32.AND P1, PT, R19, 0x1, PT ;  /* 0x000000011300780c */ /* 0x000fda0003f24070 */
[----:B--2---:R-:W-:Y:S05]  /*2260*/  @P1 BRA `(.L_x_34) ;  /* 0x0000000000041947 */ /* 0x004fea0003800000 */
[----:B-1----:R-:W-:Y:S01]  /*2270*/  BPT.TRAP 0x1 ;  /* 0x000000040000795c */ /* 0x002fe20000300000 */
.L_x_34:
[----:B------:R-:W-:Y:S01]  /*2280*/  UIADD3 UR9, UR9, 0x1, URZ ;  /* 0x0000000109097890 */ /* 0x000fe2000fffe03f */
[C---:B------:R-:W-:Y:S01]  /*2290*/  ISETP.GT.AND P2, PT, R0.reuse, 0x1, PT ;  /* 0x000000010000780c */ /* 0x040fe20003f44270 */
[----:B------:R-:W-:Y:S01]  /*22a0*/  VIADD R0, R0, 0xffffffff ;  /* 0xffffffff00007836 */ /* 0x000fe20000000000 */
[----:B------:R-:W-:Y:S01]  /*22b0*/  IADD3 R3, R3, 0x1, RZ ;  /* 0x0000000103037810 */ /* 0x000fe20007ffe0ff */
[----:B------:R-:W-:-:S03]  /*22c0*/  UISETP.NE.AND UP0, UPT, UR9, 0x6, UPT ;  /* 0x000000060900788c */ /* 0x000fc6000bf05270 */
[C---:B------:R-:W-:Y:S01]  /*22d0*/  ISETP.NE.AND P1, PT, R3.reuse, 0x6, PT ;  /* 0x000000060300780c */ /* 0x040fe20003f25270 */
[----:B------:R-:W-:Y:S02]  /*22e0*/  USEL UR4, URZ, 0x1, UP0 ;  /* 0x000000013f047887 */ /* 0x000fe40008000000 */
[----:B------:R-:W-:Y:S01]  /*22f0*/  USEL UR9, UR9, URZ, UP0 ;  /* 0x0000003f09097287 */ /* 0x000fe20008000000 */
[----:B------:R-:W-:-:S03]  /*2300*/  SEL R3, R3, RZ, P1 ;  /* 0x000000ff03037207 */ /* 0x000fc60000800000 */
[----:B------:R-:W-:Y:S01]  /*2310*/  LOP3.LUT R6, R6, UR4, RZ, 0x3c, !PT ;  /* 0x0000000406067c12 */ /* 0x000fe2000f8e3cff */
[----:B------:R-:W-:Y:S07]  /*2320*/  @P2 BRA `(.L_x_35) ;  /* 0xfffffffc000c2947 */ /* 0x000fee000383ffff */
.L_x_28:
[----:B--23--:R-:W2:Y:S02]  /*2330*/  LDC R0, c[0x0][0x28c] ;  /* 0x0000a300ff007b82 */ /* 0x00cea40000000800 */
[----:B--2---:R-:W-:-:S13]  /*2340*/  ISETP.GE.AND P1, PT, R0, 0x1, PT ;  /* 0x000000010000780c */ /* 0x004fda0003f26270 */
[----:B------:R-:W-:Y:S05]  /*2350*/  @!P1 BRA `(.L_x_36) ;  /* 0x0000000000449947 */ /* 0x000fea0003800000 */
[----:B------:R-:W-:Y:S05]  /*2360*/  @!P0 BRA `(.L_x_37) ;  /* 0x0000000000048947 */ /* 0x000fea0003800000 */
[----:B-1----:R-:W-:Y:S01]  /*2370*/  BPT.TRAP 0x1 ;  /* 0x000000040000795c */ /* 0x002fe20000300000 */
.L_x_37:
[----:B------:R-:W-:-:S13]  /*2380*/  ISETP.NE.AND P0, PT, R89, RZ, PT ;  /* 0x000000ff5900720c */ /* 0x000fda0003f05270 */
[----:B------:R-:W-:-:S05]  /*2390*/  VOTEU.ANY UP0, P0 ;  /* 0x00000000003f7886 */ /* 0x000fca0000000100 */
[----:B------:R-:W-:-:S06]  /*23a0*/  @UP0 UIADD3 UR4, UR49, UR43, URZ ;  /* 0x0000002b31040290 */ /* 0x000fcc000fffe03f */
[----:B------:R-:W-:Y:S02]  /*23b0*/  IMAD.U32 R4, RZ, RZ, UR4 ;  /* 0x00000004ff047e24 */ /* 0x000fe4000f8e00ff */
[----:B------:R-:W-:Y:S02]  /*23c0*/  IMAD.U32 R3, RZ, RZ, UR4 ;  /* 0x00000004ff037e24 */ /* 0x000fe4000f8e00ff */
[----:B------:R-:W-:-:S05]  /*23d0*/  @P0 IMAD.WIDE.U32 R4, R4, -0x55555555, RZ ;  /* 0xaaaaaaab04040825 */ /* 0x000fca00078e00ff */
[----:B------:R-:W-:-:S05]  /*23e0*/  @P0 SHF.R.U32.HI R0, RZ, 0x2, R5 ;  /* 0x00000002ff000819 */ /* 0x000fca0000011605 */
[----:B------:R-:W-:-:S05]  /*23f0*/  @P0 IMAD R0, R0, -0x6, R3 ;  /* 0xfffffffa00000824 */ /* 0x000fca00078e0203 */
[----:B------:R-:W-:-:S05]  /*2400*/  @P0 LEA R0, R0, UR51, 0x3 ;  /* 0x0000003300000c11 */ /* 0x000fca000f8e18ff */
[----:B------:R-:W-:-:S05]  /*2410*/  @P0 VIADD R3, R0, 0x30 ;  /* 0x0000003000030836 */ /* 0x000fca0000000000 */
[----:B------:R-:W-:-:S04]  /*2420*/  @P0 PRMT R3, R88, 0x654, R3 ;  /* 0x0000065458030816 */ /* 0x000fc80000000003 */
[----:B------:R2:W-:Y:S01]  /*2430*/  @P0 SYNCS.ARRIVE.TRANS64.RED.A1T0 RZ, [R3+URZ], RZ ;  /* 0x000000ff03ff09a7 */ /* 0x0005e2000810043f */
[----:B------:R-:W-:-:S13]  /*2440*/  ISETP.GT.U32.AND P0, PT, R19, 0x1, PT ;  /* 0x000000011300780c */ /* 0x000fda0003f04070 */
[----:B--2---:R-:W-:Y:S05]  /*2450*/  @P0 BRA `(.L_x_36) ;  /* 0x0000000000040947 */ /* 0x004fea0003800000 */
[----:B-1----:R-:W-:Y:S01]  /*2460*/  BPT.TRAP 0x1 ;  /* 0x000000040000795c */ /* 0x002fe20000300000 */
.L_x_36:
[----:B------:R-:W-:Y:S01]  /*2470*/  UIADD3 UR6, UR51, 0x200, URZ ;  /* 0x0000020033067890 */ /* 0x000fe2000fffe03f */
[----:B------:R-:W-:Y:S01]  /*2480*/  R2UR UR46, R108 ;  /* 0x000000006c2e72ca */ /* 0x000fe200000e0000 */
[----:B------:R-:W-:Y:S01]  /*2490*/  UIADD3 UR43, UR48, UR43, URZ ;  /* 0x0000002b302b7290 */ /* 0x000fe2000fffe03f */
[----:B------:R-:W-:Y:S01]  /*24a0*/  R2UR UR45, R106 ;  /* 0x000000006a2d72ca */ /* 0x000fe200000e0000 */
[----:B------:R-:W-:Y:S02]  /*24b0*/  UISETP.GE.U32.AND UP1, UPT, UR48, 0x6, UPT ;  /* 0x000000063000788c */ /* 0x000fe4000bf26070 */
[----:B------:R-:W-:Y:S02]  /*24c0*/  ULOP3.LUT UP2, URZ, UR6, 0x1bf, URZ, 0xc0, !UPT ;  /* 0x000001bf063f7892 */ /* 0x000fe4000f84c03f */
[----:B------:R-:W-:-:S04]  /*24d0*/  UISETP.GT.U32.AND UP0, UPT, UR43, 0x5, UPT ;  /* 0x000000052b00788c */ /* 0x000fc8000bf04070 */
[----:B------:R-:W-:Y:S01]  /*24e0*/  UISETP.LT.U32.AND UP0, UPT, UR48, 0x6, UP0 ;  /* 0x000000063000788c */ /* 0x000fe20008701070 */
[----:B------:R-:W-:Y:S01]  /*24f0*/  PLOP3.LUT P0, PT, PT, PT, UP2, 0x80, 0x0 ;  /* 0x000000000000781c */ /* 0x000fe20003f0f028 */
[----:B------:R-:W-:Y:S02]  /*2500*/  USHF.L.U32 UR46, UR46, 0x7, URZ ;  /* 0x000000072e2e7899 */ /* 0x000fe4000800063f */
[----:B------:R-:W-:Y:S02]  /*2510*/  @UP1 UIMAD.WIDE.U32 UR4, UR43, -0x55555555, URZ ;  /* 0xaaaaaaab2b0418a5 */ /* 0x000fe4000f8e003f */
[----:B------:R-:W-:Y:S02]  /*2520*/  USEL UR6, URZ, 0x1, !UP0 ;  /* 0x000000013f067887 */ /* 0x000fe4000c000000 */
[----:B------:R-:W-:Y:S02]  /*2530*/  @UP1 USHF.R.U32.HI UR4, URZ, 0x2, UR5 ;  /* 0x000000023f041899 */ /* 0x000fe40008011605 */
[----:B------:R-:W-:-:S02]  /*2540*/  ULOP3.LUT UR42, UR42, UR6, URZ, 0x3c, !UPT ;  /* 0x000000062a2a7292 */ /* 0x000fc4000f8e3c3f */
[----:B------:R-:W-:Y:S02]  /*2550*/  USHF.L.U32 UR45, UR45, 0x7, URZ ;  /* 0x000000072d2d7899 */ /* 0x000fe4000800063f */
[----:B------:R-:W-:Y:S01]  /*2560*/  @UP1 ULOP3.LUT UR42, UR42, 0x1, UR4, 0x78, !UPT ;  /* 0x000000012a2a1892 */ /* 0x000fe2000f8e7804 */
[----:B------:R-:W-:Y:S11]  /*2570*/  @!P0 BRA `(.L_x_38) ;  /* 0x00000000007c8947 */ /* 0x000ff60003800000 */
[----:B------:R-:W-:Y:S01]  /*2580*/  MOV R22, 0x0 ;  /* 0x0000000000167802 */ /* 0x000fe20000000f00 */
[----:B------:R-:W-:Y:S01]  /*2590*/  ULDC.64 UR4, c[0x4][0x80] ;  /* 0x0100200000047ab9 */ /* 0x000fe20000000a00 */
[----:B------:R-:W-:Y:S01]  /*25a0*/  ULDC.64 UR6, c[0x4][0x10] ;  /* 0x0100040000067ab9 */ /* 0x000fe20000000a00 */
[----:B------:R-:W-:Y:S01]  /*25b0*/  IMAD.U32 R4, RZ, RZ, UR4 ;  /* 0x00000004ff047e24 */ /* 0x000fe2000f8e00ff */
[----:B------:R2:W3:Y:S01]  /*25c0*/  LDC.64 R14, c[0x4][R22] ;  /* 0x01000000160e7b82 */ /* 0x0004e20000000a00 */
[----:B------:R-:W-:Y:S01]  /*25d0*/  IMAD.U32 R5, RZ, RZ, UR5 ;  /* 0x00000005ff057e24 */ /* 0x000fe2000f8e00ff */
[----:B------:R-:W-:Y:S01]  /*25e0*/  ULDC.64 UR4, c[0x4][0x88] ;  /* 0x0100220000047ab9 */ /* 0x000fe20000000a00 */
[----:B------:R-:W-:Y:S01]  /*25f0*/  MOV R10, UR6 ;  /* 0x00000006000a7c02 */ /* 0x000fe20008000f00 */
[----:B------:R-:W-:Y:S02]  /*2600*/  IMAD.U32 R6, RZ, RZ, UR4 ;  /* 0x00000004ff067e24 */ /* 0x000fe4000f8e00ff */
[----:B------:R-:W-:-:S02]  /*2610*/  IMAD.U32 R7, RZ, RZ, UR5 ;  /* 0x00000005ff077e24 */ /* 0x000fc4000f8e00ff */
[----:B------:R-:W-:Y:S02]  /*2620*/  IMAD.U32 R11, RZ, RZ, UR7 ;  /* 0x00000007ff0b7e24 */ /* 0x000fe4000f8e00ff */
[----:B------:R-:W-:Y:S02]  /*2630*/  IMAD.MOV.U32 R8, RZ, RZ, 0x70 ;  /* 0x00000070ff087424 */ /* 0x000fe400078e00ff */
[----:B------:R-:W-:Y:S02]  /*2640*/  IMAD.MOV.U32 R12, RZ, RZ, 0x1 ;  /* 0x00000001ff0c7424 */ /* 0x000fe400078e00ff */
[----:B--2---:R-:W-:-:S07]  /*2650*/  IMAD.MOV.U32 R13, RZ, RZ, RZ ;  /* 0x000000ffff0d7224 */ /* 0x004fce00078e00ff */
[----:B------:R-:W-:-:S07]  /*2660*/  LEPC R20, `(.L_x_39) ;  /* 0x000000001014794e */ /* 0x000fce0000000000 */
[----:B-1-3--:R-:W-:Y:S05]  /*2670*/  CALL.ABS.NOINC R14 ;  /* 0x000000000e007343 */ /* 0x00afea0003c00000 */
.L_x_39:
[----:B------:R-:W1:Y:S01]  /*2680*/  LDC.64 R22, c[0x4][R22] ;  /* 0x0100000016167b82 */ /* 0x000e620000000a00 */
[----:B------:R-:W-:Y:S01]  /*2690*/  ULDC.64 UR4, c[0x4][0x80] ;  /* 0x0100200000047ab9 */ /* 0x000fe20000000a00 */
[----:B------:R-:W-:Y:S01]  /*26a0*/  ULDC.64 UR6, c[0x4][0x10] ;  /* 0x0100040000067ab9 */ /* 0x000fe20000000a00 */
[----:B------:R-:W-:Y:S01]  /*26b0*/  IMAD.U32 R4, RZ, RZ, UR4 ;  /* 0x00000004ff047e24 */ /* 0x000fe2000f8e00ff */
[----:B------:R-:W-:Y:S01]  /*26c0*/  MOV R10, UR6 ;  /* 0x00000006000a7c02 */ /* 0x000fe20008000f00 */
[----:B------:R-:W-:Y:S01]  /*26d0*/  IMAD.U32 R5, RZ, RZ, UR5 ;  /* 0x00000005ff057e24 */ /* 0x000fe2000f8e00ff */
[----:B------:R-:W-:Y:S01]  /*26e0*/  ULDC.64 UR4, c[0x4][0x88] ;  /* 0x0100220000047ab9 */ /* 0x000fe20000000a00 */
[----:B------:R-:W-:Y:S02]  /*26f0*/  IMAD.U32 R11, RZ, RZ, UR7 ;  /* 0x00000007ff0b7e24 */ /* 0x000fe4000f8e00ff */
[----:B------:R-:W-:Y:S02]  /*2700*/  IMAD.U32 R6, RZ, RZ, UR4 ;  /* 0x00000004ff067e24 */ /* 0x000fe4000f8e00ff */
[----:B------:R-:W-:-:S02]  /*2710*/  IMAD.U32 R7, RZ, RZ, UR5 ;  /* 0x00000005ff077e24 */ /* 0x000fc4000f8e00ff */
[----:B------:R-:W-:Y:S02]  /*2720*/  IMAD.MOV.U32 R8, RZ, RZ, 0x70 ;  /* 0x00000070ff087424 */ /* 0x000fe400078e00ff */
[----:B------:R-:W-:Y:S02]  /*2730*/  IMAD.MOV.U32 R12, RZ, RZ, 0x1 ;  /* 0x00000001ff0c7424 */ /* 0x000fe400078e00ff */
[----:B------:R-:W-:-:S07]  /*2740*/  IMAD.MOV.U32 R13, RZ, RZ, RZ ;  /* 0x000000ffff0d7224 */ /* 0x000fce00078e00ff */
[----:B------:R-:W-:-:S07]  /*2750*/  LEPC R20, `(.L_x_38) ;  /* 0x000000001014794e */ /* 0x000fce0000000000 */
[----:B-1----:R-:W-:Y:S05]  /*2760*/  CALL.ABS.NOINC R22 ;  /* 0x0000000016007343 */ /* 0x002fea0003c00000 */
.L_x_38:
[----:B------:R-:W-:Y:S01]  /*2770*/  ULDC.64 UR4, c[0x0][0x590] ;  /* 0x0001640000047ab9 */ /* 0x000fe20000000a00 */
[----:B------:R-:W-:Y:S02]  /*2780*/  IMAD R108, R108, -0x80, R101 ;  /* 0xffffff806c6c7824 */ /* 0x000fe400078e0265 */
[----:B------:R-:W-:Y:S02]  /*2790*/  IMAD.U32 R112, RZ, RZ, UR4 ;  /* 0x00000004ff707e24 */ /* 0x000fe4000f8e00ff */
[----:B------:R-:W-:Y:S02]  /*27a0*/  IMAD.U32 R114, RZ, RZ, UR5 ;  /* 0x00000005ff727e24 */ /* 0x000fe4000f8e00ff */
[----:B------:R-:W-:Y:S01]  /*27b0*/  IMAD R106, R106, -0x80, R93 ;  /* 0xffffff806a6a7824 */ /* 0x000fe200078e025d */
[----:B------:R-:W-:-:S04]  /*27c0*/  ISETP.NE.U32.AND P0, PT, R112, RZ, PT ;  /* 0x000000ff7000720c */ /* 0x000fc80003f05070 */
[----:B------:R-:W-:-:S13]  /*27d0*/  ISETP.NE.AND.EX P0, PT, R114, RZ, PT, P0 ;  /* 0x000000ff7200720c */ /* 0x000fda0003f05300 */
[----:B------:R-:W-:Y:S05]  /*27e0*/  @!P0 BRA `(.L_x_40) ;  /* 0x0000000000548947 */ /* 0x000fea0003800000 */
[----:B------:R-:W-:Y:S02]  /*27f0*/  ULDC.64 UR4, c[0x0][0x588] ;  /* 0x0001620000047ab9 */ /* 0x000fe40000000a00 */
[----:B------:R-:W-:-:S04]  /*2800*/  ISETP.NE.U32.AND P1, PT, RZ, UR4, PT ;  /* 0x00000004ff007c0c */ /* 0x000fc8000bf25070 */
[----:B------:R-:W-:-:S13]  /*2810*/  ISETP.NE.AND.EX P1, PT, RZ, UR5, PT, P1 ;  /* 0x00000005ff007c0c */ /* 0x000fda000bf25310 */
[----:B------:R-:W-:Y:S05]  /*2820*/  @!P1 BRA `(.L_x_41) ;  /* 0x0000000000289947 */ /* 0x000fea0003800000 */
[----:B------:R-:W2:Y:S01]  /*2830*/  LDC.64 R4, c[0x0][0x588] ;  /* 0x00016200ff047b82 */ /* 0x000ea20000000a00 */
[----:B------:R-:W-:-:S04]  /*2840*/  IMAD R3, R112, UR47, RZ ;  /* 0x0000002f70037c24 */ /* 0x000fc8000f8e02ff */
[----:B--2---:R-:W-:-:S05]  /*2850*/  IMAD.WIDE R4, R3, 0x4, R4 ;  /* 0x0000000403047825 */ /* 0x004fca00078e0204 */
[----:B------:R-:W2:Y:S01]  /*2860*/  LDG.E R91, desc[UR52][R4.64] ;  /* 0x00000034045b7981 */ /* 0x000ea2000c1e1900 */
[----:B------:R-:W-:Y:S01]  /*2870*/  IMAD.MOV.U32 R90, RZ, RZ, 0x1 ;  /* 0x00000001ff5a7424 */ /* 0x000fe200078e00ff */
[----:B------:R-:W-:Y:S01]  /*2880*/  MOV R103, 0x1 ;  /* 0x0000000100677802 */ /* 0x000fe20000000f00 */
[----:B------:R-:W-:Y:S02]  /*2890*/  IMAD.MOV.U32 R102, RZ, RZ, 0x1 ;  /* 0x00000001ff667424 */ /* 0x000fe400078e00ff */
[--C-:B--2---:R-:W-:Y:S02]  /*28a0*/  IMAD.MOV.U32 R104, RZ, RZ, R91.reuse ;  /* 0x000000ffff687224 */ /* 0x104fe400078e005b */
[----:B------:R-:W-:Y:S01]  /*28b0*/  IMAD.MOV.U32 R105, RZ, RZ, R91 ;  /* 0x000000ffff697224 */ /* 0x000fe200078e005b */
[----:B------:R-:W-:Y:S06]  /*28c0*/  BRA `(.L_x_40) ;  /* 0x00000000001c7947 */ /* 0x000fec0003800000 */
.L_x_41:
[----:B------:R-:W-:Y:S01]  /*28d0*/  ULDC UR4, c[0x0][0x580] ;  /* 0x0001600000047ab9 */ /* 0x000fe20000000800 */
[----:B------:R-:W-:Y:S02]  /*28e0*/  IMAD.MOV.U32 R90, RZ, RZ, 0x1 ;  /* 0x00000001ff5a7424 */ /* 0x000fe400078e00ff */
[----:B------:R-:W-:Y:S02]  /*28f0*/  IMAD.MOV.U32 R102, RZ, RZ, 0x1 ;  /* 0x00000001ff667424 */ /* 0x000fe400078e00ff */
[----:B------:R-:W-:Y:S02]  /*2900*/  IMAD.MOV.U32 R103, RZ, RZ, 0x1 ;  /* 0x00000001ff677424 */ /* 0x000fe400078e00ff */
[----:B------:R-:W-:Y:S02]  /*2910*/  IMAD.U32 R91, RZ, RZ, UR4 ;  /* 0x00000004ff5b7e24 */ /* 0x000fe4000f8e00ff */
[----:B------:R-:W-:Y:S02]  /*2920*/  IMAD.U32 R104, RZ, RZ, UR4 ;  /* 0x00000004ff687e24 */ /* 0x000fe4000f8e00ff */
[----:B------:R-:W-:-:S07]  /*2930*/  IMAD.U32 R105, RZ, RZ, UR4 ;  /* 0x00000004ff697e24 */ /* 0x000fce000f8e00ff */
.L_x_40:
[----:B------:R-:W2:Y:S02]  /*2940*/  LDC.64 R6, c[0x0][0x5b0] ;  /* 0x00016c00ff067b82 */ /* 0x000ea40000000a00 */
[----:B--2---:R-:W-:-:S04]  /*2950*/  ISETP.NE.U32.AND P1, PT, R6, RZ, PT ;  /* 0x000000ff0600720c */ /* 0x004fc80003f25070 */
        /* <DEDUP_REMOVED lines=9> */
[----:B------:R2:W5:Y:S01]  /*29f0*/  LDG.E R92, desc[UR52][R4.64] ;  /* 0x00000034045c7981 */ /* 0x000562000c1e1900 */
[----:B------:R-:W-:Y:S05]  /*2a00*/  BRA `(.L_x_42) ;  /* 0x0000000000087947 */ /* 0x000fea0003800000 */
.L_x_43:
[----:B------:R-:W-:Y:S02]  /*2a10*/  ULDC UR4, c[0x0][0x5a0] ;  /* 0x0001680000047ab9 */ /* 0x000fe40000000800 */
[----:B------:R-:W-:-:S07]  /*2a20*/  MOV R92, UR4 ;  /* 0x00000004005c7c02 */ /* 0x000fce0008000f00 */
.L_x_42:
[----:B------:R-:W3:Y:S01]  /*2a30*/  LDC.64 R8, c[0x0][0x5c0] ;  /* 0x00017000ff087b82 */ /* 0x000ee20000000a00 */
[----:B------:R-:W-:Y:S01]  /*2a40*/  ULDC.64 UR4, c[0x0][0x588] ;  /* 0x0001620000047ab9 */ /* 0x000fe20000000a00 */
[----:B------:R-:W-:Y:S02]  /*2a50*/  ISETP.EQ.U32.AND P4, PT, R112, RZ, PT ;  /* 0x000000ff7000720c */ /* 0x000fe40003f82070 */
[----:B------:R-:W-:Y:S02]  /*2a60*/  ISETP.NE.U32.AND P3, PT, RZ, UR4, PT ;  /* 0x00000004ff007c0c */ /* 0x000fe4000bf65070 */
[----:B------:R-:W-:Y:S02]  /*2a70*/  LOP3.LUT P5, RZ, R103, 0xff, RZ, 0xc0, !PT ;  /* 0x000000ff67ff7812 */ /* 0x000fe400078ac0ff */
[----:B------:R-:W4:Y:S01]  /*2a80*/  LDC R23, c[0x0][0x5c8] ;  /* 0x00017200ff177b82 */ /* 0x000f220000000800 */
[----:B------:R-:W-:Y:S02]  /*2a90*/  ISETP.NE.AND.EX P3, PT, RZ, UR5, PT, P3 ;  /* 0x00000005ff007c0c */ /* 0x000fe4000bf65330 */
[----:B------:R-:W-:-:S02]  /*2aa0*/  FSEL R0, R105, R104, !P5 ;  /* 0x0000006869007208 */ /* 0x000fc40006800000 */
[----:B------:R-:W-:Y:S02]  /*2ab0*/  ISETP.EQ.OR.EX P4, PT, R114, RZ, !P3, P4 ;  /* 0x000000ff7200720c */ /* 0x000fe40005f82740 */
[----:B------:R-:W-:Y:S02]  /*2ac0*/  PLOP3.LUT P1, PT, PT, PT, PT, 0x8, 0x0 ;  /* 0x000000000000781c */ /* 0x000fe40003f2e170 */
[----:B------:R-:W-:Y:S02]  /*2ad0*/  PLOP3.LUT P3, PT, P3, PT, PT, 0x8, 0x0 ;  /* 0x000000000000781c */ /* 0x000fe40001f6e170 */
[C---:B------:R-:W-:Y:S02]  /*2ae0*/  FSEL R104, R91.reuse, R104, !P0 ;  /* 0x000000685b687208 */ /* 0x040fe40004000000 */
[----:B------:R-:W-:Y:S02]  /*2af0*/  FSEL R0, R91, R0, !P0 ;  /* 0x000000005b007208 */ /* 0x000fe40004000000 */
[----:B---3--:R-:W-:-:S04]  /*2b00*/  ISETP.NE.U32.AND P2, PT, R8, RZ, PT ;  /* 0x000000ff0800720c */ /* 0x008fc80003f45070 */
[----:B------:R-:W-:-:S04]  /*2b10*/  ISETP.NE.AND.EX P2, PT, R9, RZ, PT, P2 ;  /* 0x000000ff0900720c */ /* 0x000fc80003f45320 */
[----:B----4-:R-:W-:Y:S01]  /*2b20*/  FSEL R23, R23, RZ, !P2 ;  /* 0x000000ff17177208 */ /* 0x010fe20005000000 */
[----:B------:R-:W-:Y:S08]  /*2b30*/  @!P4 BRA `(.L_x_44) ;  /* 0x00000000003cc947 */ /* 0x000ff00003800000 */
[----:B------:R-:W-:Y:S04]  /*2b40*/  BSSY B0, `(.L_x_44) ;  /* 0x000000e000007945 */ /* 0x000fe80003800000 */
[----:B------:R-:W-:Y:S05]  /*2b50*/  @!P0 BRA `(.L_x_45) ;  /* 0x0000000000248947 */ /* 0x000fea0003800000 */
[----:B------:R-:W-:Y:S02]  /*2b60*/  LOP3.LUT P4, RZ, R102, 0xff, RZ, 0xc0, !PT ;  /* 0x000000ff66ff7812 */ /* 0x000fe4000788c0ff */
[----:B------:R-:W-:Y:S02]  /*2b70*/  PLOP3.LUT P1, PT, P3, PT, PT, 0x80, 0x0 ;  /* 0x000000000000781c */ /* 0x000fe40001f2f070 */
[----:B------:R-:W-:-:S09]  /*2b80*/  PRMT R103, RZ, 0x7610, R103 ;  /* 0x00007610ff677816 */ /* 0x000fd20000000067 */
[----:B------:R-:W-:Y:S05]  /*2b90*/  @!P4 BRA `(.L_x_46) ;  /* 0x000000000020c947 */ /* 0x000fea0003800000 */
[----:B------:R-:W-:Y:S01]  /*2ba0*/  FSETP.EQ.AND P1, PT, R91, RZ, PT ;  /* 0x000000ff5b00720b */ /* 0x000fe20003f22000 */
[----:B------:R-:W-:Y:S01]  /*2bb0*/  IMAD.MOV.U32 R104, RZ, RZ, R91 ;  /* 0x000000ffff687224 */ /* 0x000fe200078e005b */
[----:B------:R-:W-:Y:S01]  /*2bc0*/  PRMT R103, R102, 0x7610, R103 ;  /* 0x0000761066677816 */ /* 0x000fe20000000067 */
[----:B------:R-:W-:Y:S01]  /*2bd0*/  IMAD.MOV.U32 R0, RZ, RZ, R91 ;  /* 0x000000ffff007224 */ /* 0x000fe200078e005b */
[----:B------:R-:W-:Y:S09]  /*2be0*/  BRA `(.L_x_46) ;  /* 0x00000000000c7947 */ /* 0x000ff20003800000 */
.L_x_45:
[----:B------:R-:W-:Y:S01]  /*2bf0*/  FSETP.EQ.AND P1, PT, R91, RZ, PT ;  /* 0x000000ff5b00720b */ /* 0x000fe20003f22000 */
[--C-:B------:R-:W-:Y:S02]  /*2c00*/  IMAD.MOV.U32 R104, RZ, RZ, R91.reuse ;  /* 0x000000ffff687224 */ /* 0x100fe400078e005b */
[----:B------:R-:W-:-:S10]  /*2c10*/  IMAD.MOV.U32 R0, RZ, RZ, R91 ;  /* 0x000000ffff007224 */ /* 0x000fd400078e005b */
.L_x_46:
[----:B-1----:R-:W-:Y:S05]  /*2c20*/  BSYNC B0 ;  /* 0x0000000000007941 */ /* 0x002fea0003800000 */
.L_x_44:
[----:B------:R-:W-:Y:S04]  /*2c30*/  BSSY B0, `(.L_x_47) ;  /* 0x000000f000007945 */ /* 0x000fe80003800000 */
[----:B------:R-:W-:Y:S05]  /*2c40*/  @!P0 BRA `(.L_x_48) ;  /* 0x0000000000288947 */ /* 0x000fea0003800000 */
[----:B------:R-:W-:Y:S02]  /*2c50*/  LOP3.LUT P0, RZ, R90, 0xff, RZ, 0xc0, !PT ;  /* 0x000000ff5aff7812 */ /* 0x000fe4000780c0ff */
[----:B------:R-:W-:Y:S02]  /*2c60*/  PRMT R102, RZ, 0x7610, R102 ;  /* 0x00007610ff667816 */ /* 0x000fe40000000066 */
[----:B------:R-:W-:-:S09]  /*2c70*/  PRMT R103, RZ, 0x7610, R103 ;  /* 0x00007610ff677816 */ /* 0x000fd20000000067 */
[----:B------:R-:W-:Y:S05]  /*2c80*/  @!P0 BRA `(.L_x_49) ;  /* 0x0000000000248947 */ /* 0x000fea0003800000 */
[----:B------:R-:W-:Y:S01]  /*2c90*/  FSETP.EQ.AND P3, PT, R91, RZ, PT ;  /* 0x000000ff5b00720b */ /* 0x000fe20003f62000 */
[--C-:B------:R-:W-:Y:S01]  /*2ca0*/  IMAD.MOV.U32 R104, RZ, RZ, R91.reuse ;  /* 0x000000ffff687224 */ /* 0x100fe200078e005b */
[C---:B------:R-:W-:Y:S01]  /*2cb0*/  PRMT R102, R90.reuse, 0x7610, R102 ;  /* 0x000076105a667816 */ /* 0x040fe20000000066 */
[----:B------:R-:W-:Y:S01]  /*2cc0*/  IMAD.MOV.U32 R0, RZ, RZ, R91 ;  /* 0x000000ffff007224 */ /* 0x000fe200078e005b */
[----:B------:R-:W-:Y:S01]  /*2cd0*/  PRMT R103, R90, 0x7610, R103 ;  /* 0x000076105a677816 */ /* 0x000fe20000000067 */
[----:B------:R-:W-:Y:S08]  /*2ce0*/  BRA `(.L_x_49) ;  /* 0x00000000000c7947 */ /* 0x000ff00003800000 */
.L_x_48:
[----:B------:R-:W-:Y:S01]  /*2cf0*/  FSETP.EQ.AND P3, PT, R91, RZ, PT ;  /* 0x000000ff5b00720b */ /* 0x000fe20003f62000 */
[--C-:B------:R-:W-:Y:S02]  /*2d00*/  IMAD.MOV.U32 R104, RZ, RZ, R91.reuse ;  /* 0x000000ffff687224 */ /* 0x100fe400078e005b */
[----:B------:R-:W-:-:S10]  /*2d10*/  IMAD.MOV.U32 R0, RZ, RZ, R91 ;  /* 0x000000ffff007224 */ /* 0x000fd400078e005b */
.L_x_49:
[----:B-1----:R-:W-:Y:S05]  /*2d20*/  BSYNC B0 ;  /* 0x0000000000007941 */ /* 0x002fea0003800000 */
.L_x_47:
[----:B------:R-:W-:Y:S01]  /*2d30*/  LOP3.LUT R97, R97, 0x1, RZ, 0x3c, !PT ;  /* 0x0000000161617812 */ /* 0x000fe200078e3cff */
[----:B------:R-:W-:Y:S01]  /*2d40*/  IMAD.MOV.U32 R21, RZ, RZ, R23 ;  /* 0x000000ffff157224 */ /* 0x000fe200078e0017 */
[----:B------:R-:W-:Y:S01]  /*2d50*/  MOV R3, RZ ;  /* 0x000000ff00037202 */ /* 0x000fe20000000f00 */
[----:B------:R-:W-:Y:S06]  /*2d60*/  @!P2 BRA `(.L_x_50) ;  /* 0x000000000050a947 */ /* 0x000fec0003800000 */
[----:B------:R-:W1:Y:S01]  /*2d70*/  LDC.64 R10, c[0x0][0x5d0] ;  /* 0x00017400ff0a7b82 */ /* 0x000e620000000a00 */
[----:B------:R-:W-:Y:S01]  /*2d80*/  USHF.R.S32.HI UR4, URZ, 0x1f, UR47 ;  /* 0x0000001f3f047899 */ /* 0x000fe2000801142f */
[----:B--2---:R-:W-:Y:S01]  /*2d90*/  VIADD R4, R94, UR46 ;  /* 0x0000002e5e047c36 */ /* 0x004fe20008000000 */
[----:B------:R-:W-:-:S04]  /*2da0*/  ISETP.GE.AND P0, PT, R106, 0x1, PT ;  /* 0x000000016a00780c */ /* 0x000fc80003f06270 */
[--C-:B------:R-:W-:Y:S02]  /*2db0*/  SHF.R.S32.HI R5, RZ, 0x1f, R4.reuse ;  /* 0x0000001fff057819 */ /* 0x100fe40000011404 */
[C---:B------:R-:W-:Y:S02]  /*2dc0*/  ISETP.LT.OR P2, PT, R108.reuse, 0x1, !P0 ;  /* 0x000000016c00780c */ /* 0x040fe40004741670 */
[----:B------:R-:W-:Y:S01]  /*2dd0*/  ISETP.LT.OR P0, PT, R108, 0x9, !P0 ;  /* 0x000000096c00780c */ /* 0x000fe20004701670 */
[C---:B-1----:R-:W-:Y:S02]  /*2de0*/  IMAD R6, R10.reuse, UR4, RZ ;  /* 0x000000040a067c24 */ /* 0x042fe4000f8e02ff */
[----:B------:R-:W-:-:S04]  /*2df0*/  IMAD.WIDE.U32 R4, R10, UR47, R4 ;  /* 0x0000002f0a047c25 */ /* 0x000fc8000f8e0004 */
[----:B------:R-:W-:Y:S01]  /*2e00*/  IMAD R7, R11, UR47, R6 ;  /* 0x0000002f0b077c24 */ /* 0x000fe2000f8e0206 */
[----:B------:R-:W-:-:S03]  /*2e10*/  LEA R6, P4, R4, R8, 0x1 ;  /* 0x0000000804067211 */ /* 0x000fc600078808ff */
[----:B------:R-:W-:-:S05]  /*2e20*/  IMAD.IADD R5, R5, 0x1, R7 ;  /* 0x0000000105057824 */ /* 0x000fca00078e0207 */
[----:B------:R-:W-:-:S05]  /*2e30*/  LEA.HI.X R7, R4, R9, R5, 0x1, P4 ;  /* 0x0000000904077211 */ /* 0x000fca00020f0c05 */
[----:B------:R-:W2:Y:S04]  /*2e40*/  @!P2 LDG.E.U16 R5, desc[UR52][R6.64] ;  /* 0x000000340605a981 */ /* 0x000ea8000c1e1500 */
[----:B------:R-:W3:Y:S01]  /*2e50*/  @!P0 LDG.E.U16 R4, desc[UR52][R6.64+0x10] ;  /* 0x0000103406048981 */ /* 0x000ee2000c1e1500 */
[----:B------:R-:W-:Y:S01]  /*2e60*/  IMAD.MOV.U32 R23, RZ, RZ, RZ ;  /* 0x000000ffff177224 */ /* 0x000fe200078e00ff */
[----:B--2---:R-:W-:-:S04]  /*2e70*/  @!P2 PRMT R23, R5, 0x5410, RZ ;  /* 0x000054100517a816 */ /* 0x004fc800000000ff */
[----:B---3--:R-:W-:-:S05]  /*2e80*/  @!P0 PRMT R23, R23, 0x5410, R4 ;  /* 0x0000541017178816 */ /* 0x008fca0000000004 */
[--C-:B------:R-:W-:Y:S02]  /*2e90*/  HADD2.F32 R21, -RZ, R23.reuse.H0_H0 ;  /* 0x20000017ff157230 */ /* 0x100fe40000004100 */
[----:B------:R-:W-:-:S07]  /*2ea0*/  HADD2.F32 R23, -RZ, R23.H1_H1 ;  /* 0x30000017ff177230 */ /* 0x000fce0000004100 */
.L_x_50:
[----:B------:R-:W-:Y:S01]  /*2eb0*/  BSSY B0, `(.L_x_51) ;  /* 0x0000019000007945 */ /* 0x000fe20003800000 */
[----:B------:R-:W-:Y:S02]  /*2ec0*/  CS2R R6, SRZ ;  /* 0x0000000000067805 */ /* 0x000fe4000001ff00 */
[----:B--2---:R-:W-:Y:S02]  /*2ed0*/  CS2R R4, SRZ ;  /* 0x0000000000047805 */ /* 0x004fe4000001ff00 */
[----:B------:R-:W-:Y:S02]  /*2ee0*/  CS2R R10, SRZ ;  /* 0x00000000000a7805 */ /* 0x000fe4000001ff00 */
[----:B------:R-:W-:Y:S01]  /*2ef0*/  CS2R R8, SRZ ;  /* 0x0000000000087805 */ /* 0x000fe2000001ff00 */
[----:B------:R-:W-:Y:S06]  /*2f00*/  @P1 BRA `(.L_x_52) ;  /* 0x00000000004c1947 */ /* 0x000fec0003800000 */
[----:B------:R-:W-:-:S13]  /*2f10*/  ISETP.NE.AND P0, PT, R110, 0x3, PT ;  /* 0x000000036e00780c */ /* 0x000fda0003f05270 */
[----:B------:R-:W-:Y:S05]  /*2f20*/  @!P0 BRA `(.L_x_53) ;  /* 0x0000000000048947 */ /* 0x000fea0003800000 */
[----:B------:R-:W-:Y:S01]  /*2f30*/  BPT.TRAP 0x1 ;  /* 0x000000040000795c */ /* 0x000fe20000300000 */
.L_x_53:
[----:B------:R-:W-:Y:S01]  /*2f40*/  SHF.L.U32 R3, R97, 0x1f, RZ ;  /* 0x0000001f61037819 */ /* 0x000fe200000006ff */
[----:B------:R-:W-:Y:S01]  /*2f50*/  BSSY B1, `(.L_x_54) ;  /* 0x0000005000017945 */ /* 0x000fe20003800000 */
[----:B------:R-:W-:Y:S01]  /*2f60*/  @!P3 LEA R12, R95, UR51, 0x1 ;  /* 0x000000335f0cbc11 */ /* 0x000fe2000f8e08ff */
[----:B------:R-:W-:Y:S01]  /*2f70*/  IMAD.MOV.U32 R11, RZ, RZ, RZ ;  /* 0x000000ffff0b7224 */ /* 0x000fe200078e00ff */
[----:B------:R-:W1:Y:S02]  /*2f80*/  SYNCS.PHASECHK.TRANS64.TRYWAIT P0, [UR51+0x60], R3 ;  /* 0x00006003ff0075a7 */ /* 0x000e640008000173 */
[----:B-1----:R-:W-:Y:S05]  /*2f90*/  @!P0 BRA `(.L_x_55) ;  /* 0x0000004c007c8947 */ /* 0x002fea0003800000 */
.L_x_170:
[----:B------:R-:W-:Y:S05]  /*2fa0*/  BSYNC B1 ;  /* 0x0000000000017941 */ /* 0x000fea0003800000 */
.L_x_54:
[----:B------:R-:W-:Y:S01]  /*2fb0*/  IMAD.MOV.U32 R10, RZ, RZ, RZ ;  /* 0x000000ffff0a7224 */ /* 0x000fe200078e00ff */
[----:B------:R-:W-:Y:S01]  /*2fc0*/  CS2R R8, SRZ ;  /* 0x0000000000087805 */ /* 0x000fe2000001ff00 */
[----:B------:R-:W-:Y:S01]  /*2fd0*/  IMAD.MOV.U32 R6, RZ, RZ, RZ ;  /* 0x000000ffff067224 */ /* 0x000fe200078e00ff */
[----:B-1----:R-:W-:Y:S01]  /*2fe0*/  CS2R R4, SRZ ;  /* 0x0000000000047805 */ /* 0x002fe2000001ff00 */
[----:B------:R-:W-:Y:S01]  /*2ff0*/  @!P3 IMAD R13, R99, 0x2, R12 ;  /* 0x00000002630db824 */ /* 0x000fe200078e020c */
[----:B------:R-:W-:Y:S05]  /*3000*/  @!P3 WARPSYNC.ALL ;  /* 0x000000000000b948 */ /* 0x000fea0003800000 */
[----:B------:R1:W2:Y:S01]  /*3010*/  @!P3 LDSM.16.M88.4 R8, [R12+0x200] ;  /* 0x000200000c08b83b */ /* 0x0002a20000000200 */
[----:B------:R-:W-:-:S03]  /*3020*/  MOV R3, 0x1 ;  /* 0x0000000100037802 */ /* 0x000fc60000000f00 */
[----:B------:R1:W3:Y:S04]  /*3030*/  @!P3 LDSM.16.M88.4 R4, [R13+0x200] ;  /* 0x000200000d04b83b */ /* 0x0002e80000000200 */
.L_x_52:
[----:B------:R-:W-:Y:S05]  /*3040*/  BSYNC B0 ;  /* 0x0000000000007941 */ /* 0x000fea0003800000 */
.L_x_51:
[C---:B-1---5:R-:W-:Y:S01]  /*3050*/  FFMA R12, R92.reuse, R25, R21 ;  /* 0x000000195c0c7223 */ /* 0x062fe20000000015 */
[--C-:B--2---:R-:W-:Y:S02]  /*3060*/  HADD2.F32 R25, -RZ, R9.reuse.H0_H0 ;  /* 0x20000009ff197230 */ /* 0x104fe40000004100 */
[C---:B------:R-:W-:Y:S01]  /*3070*/  FFMA R26, R92.reuse, R26, R23 ;  /* 0x0000001a5c1a7223 */ /* 0x040fe20000000017 */
[--C-:B------:R-:W-:Y:S02]  /*3080*/  HADD2.F32 R13, -RZ, R8.reuse.H0_H0 ;  /* 0x20000008ff0d7230 */ /* 0x100fe40000004100 */
[C---:B------:R-:W-:Y:S01]  /*3090*/  FFMA R24, R92.reuse, R24, R21 ;  /* 0x000000185c187223 */ /* 0x040fe20000000015 */
[----:B------:R-:W-:Y:S02]  /*30a0*/  HADD2.F32 R15, -RZ, R8.H1_H1 ;  /* 0x30000008ff0f7230 */ /* 0x000fe40000004100 */
[----:B------:R-:W-:Y:S01]  /*30b0*/  FFMA R14, R92, R27, R23 ;  /* 0x0000001b5c0e7223 */ /* 0x000fe20000000017 */
[----:B------:R-:W-:-:S02]  /*30c0*/  HADD2.F32 R107, -RZ, R9.H1_H1 ;  /* 0x30000009ff6b7230 */ /* 0x000fc40000004100 */
[-C--:B------:R-:W-:Y:S01]  /*30d0*/  FFMA R26, R25, R105.reuse, R26 ;  /* 0x00000069191a7223 */ /* 0x080fe2000000001a */
[-C--:B------:R-:W-:Y:S01]  /*30e0*/  FFMA R24, R13, R105.reuse, R24 ;  /* 0x000000690d187223 */ /* 0x080fe20000000018 */
[-C--:B------:R-:W-:Y:S01]  /*30f0*/  FFMA R113, R15, R105.reuse, R12 ;  /* 0x000000690f717223 */ /* 0x080fe2000000000c */
[--C-:B------:R-:W-:Y:S02]  /*3100*/  HADD2.F32 R25, -RZ, R11.reuse.H0_H0 ;  /* 0x2000000bff197230 */ /* 0x100fe40000004100 */
[----:B------:R-:W-:Y:S01]  /*3110*/  FFMA R107, R107, R105, R14 ;  /* 0x000000696b6b7223 */ /* 0x000fe2000000000e */
[----:B------:R-:W-:Y:S02]  /*3120*/  HADD2.F32 R27, -RZ, R11.H1_H1 ;  /* 0x3000000bff1b7230 */ /* 0x000fe40000004100 */
[C-C-:B------:R-:W-:Y:S01]  /*3130*/  FFMA R30, R92.reuse, R30, R23.reuse ;  /* 0x0000001e5c1e7223 */ /* 0x140fe20000000017 */
[--C-:B------:R-:W-:Y:S02]  /*3140*/  HADD2.F32 R13, -RZ, R10.reuse.H0_H0 ;  /* 0x2000000aff0d7230 */ /* 0x100fe40000004100 */
[----:B------:R-:W-:Y:S01]  /*3150*/  FFMA R14, R92, R31, R23 ;  /* 0x0000001f5c0e7223 */ /* 0x000fe20000000017 */
[----:B------:R-:W-:-:S02]  /*3160*/  HADD2.F32 R15, -RZ, R10.H1_H1 ;  /* 0x3000000aff0f7230 */ /* 0x000fc40000004100 */
[C-C-:B------:R-:W-:Y:S01]  /*3170*/  FFMA R28, R92.reuse, R28, R21.reuse ;  /* 0x0000001c5c1c7223 */ /* 0x140fe20000000015 */
[C---:B------:R-:W-:Y:S01]  /*3180*/  FFMA R12, R92.reuse, R29, R21 ;  /* 0x0000001d5c0c7223 */ /* 0x040fe20000000015 */
[-C--:B------:R-:W-:Y:S01]  /*3190*/  FFMA R30, R25, R105.reuse, R30 ;  /* 0x00000069191e7223 */ /* 0x080fe2000000001e */
[-C--:B------:R-:W-:Y:S01]  /*31a0*/  FFMA R31, R27, R105.reuse, R14 ;  /* 0x000000691b1f7223 */ /* 0x080fe2000000000e */
[-C--:B------:R-:W-:Y:S01]  /*31b0*/  FFMA R28, R13, R105.reuse, R28 ;  /* 0x000000690d1c7223 */ /* 0x080fe2000000001c */
[----:B------:R-:W-:Y:S01]  /*31c0*/  FFMA R29, R15, R105, R12 ;  /* 0x000000690f1d7223 */ /* 0x000fe2000000000c */
[--C-:B---3--:R-:W-:Y:S02]  /*31d0*/  HADD2.F32 R25, -RZ, R5.reuse.H0_H0 ;  /* 0x20000005ff197230 */ /* 0x108fe40000004100 */
[C-C-:B------:R-:W-:Y:S01]  /*31e0*/  FFMA R34, R92.reuse, R34, R23.reuse ;  /* 0x000000225c227223 */ /* 0x140fe20000000017 */
[----:B------:R-:W-:Y:S02]  /*31f0*/  HADD2.F32 R27, -RZ, R5.H1_H1 ;  /* 0x30000005ff1b7230 */ /* 0x000fe40000004100 */
[----:B------:R-:W-:Y:S01]  /*3200*/  FFMA R14, R92, R35, R23 ;  /* 0x000000235c0e7223 */ /* 0x000fe20000000017 */
[----:B------:R-:W-:-:S02]  /*3210*/  HADD2.F32 R13, -RZ, R4.H0_H0 ;  /* 0x20000004ff0d7230 */ /* 0x000fc40000004100 */
[C-C-:B------:R-:W-:Y:S01]  /*3220*/  FFMA R32, R92.reuse, R32, R21.reuse ;  /* 0x000000205c207223 */ /* 0x140fe20000000015 */
[----:B------:R-:W-:Y:S02]  /*3230*/  HADD2.F32 R15, -RZ, R4.H1_H1 ;  /* 0x30000004ff0f7230 */ /* 0x000fe40000004100 */
[C---:B------:R-:W-:Y:S01]  /*3240*/  FFMA R12, R92.reuse, R33, R21 ;  /* 0x000000215c0c7223 */ /* 0x040fe20000000015 */
[-C--:B------:R-:W-:Y:S01]  /*3250*/  FFMA R34, R25, R105.reuse, R34 ;  /* 0x0000006919227223 */ /* 0x080fe20000000022 */
[-C--:B------:R-:W-:Y:S01]  /*3260*/  FFMA R35, R27, R105.reuse, R14 ;  /* 0x000000691b237223 */ /* 0x080fe2000000000e */
[-C--:B------:R-:W-:Y:S01]  /*3270*/  FFMA R32, R13, R105.reuse, R32 ;  /* 0x000000690d207223 */ /* 0x080fe20000000020 */
[----:B------:R-:W-:Y:S01]  /*3280*/  FFMA R33, R15, R105, R12 ;  /* 0x000000690f217223 */ /* 0x000fe2000000000c */
[--C-:B------:R-:W-:Y:S02]  /*3290*/  HADD2.F32 R25, -RZ, R7.reuse.H0_H0 ;  /* 0x20000007ff197230 */ /* 0x100fe40000004100 */
[----:B------:R-:W-:Y:S01]  /*32a0*/  FFMA R38, R92, R38, R23 ;  /* 0x000000265c267223 */ /* 0x000fe20000000017 */
[----:B------:R-:W-:-:S02]  /*32b0*/  HADD2.F32 R27, -RZ, R7.H1_H1 ;  /* 0x30000007ff1b7230 */ /* 0x000fc40000004100 */
[C---:B------:R-:W-:Y:S01]  /*32c0*/  FFMA R14, R92.reuse, R39, R23 ;  /* 0x000000275c0e7223 */ /* 0x040fe20000000017 */
[--C-:B------:R-:W-:Y:S02]  /*32d0*/  HADD2.F32 R13, -RZ, R6.reuse.H0_H0 ;  /* 0x20000006ff0d7230 */ /* 0x100fe40000004100 */
[C-C-:B------:R-:W-:Y:S01]  /*32e0*/  FFMA R36, R92.reuse, R36, R21.reuse ;  /* 0x000000245c247223 */ /* 0x140fe20000000015 */
[----:B------:R-:W-:Y:S02]  /*32f0*/  HADD2.F32 R15, -RZ, R6.H1_H1 ;  /* 0x30000006ff0f7230 */ /* 0x000fe40000004100 */
[----:B------:R-:W-:Y:S01]  /*3300*/  FFMA R12, R92, R37, R21 ;  /* 0x000000255c0c7223 */ /* 0x000fe20000000015 */
[-C--:B------:R-:W-:Y:S01]  /*3310*/  FFMA R25, R25, R105.reuse, R38 ;  /* 0x0000006919197223 */ /* 0x080fe20000000026 */
[-C--:B------:R-:W-:Y:S01]  /*3320*/  FFMA R22, R27, R105.reuse, R14 ;  /* 0x000000691b167223 */ /* 0x080fe2000000000e */
[-C--:B------:R-:W-:Y:S01]  /*3330*/  FFMA R36, R13, R105.reuse, R36 ;  /* 0x000000690d247223 */ /* 0x080fe20000000024 */
[----:B------:R-:W-:Y:S01]  /*3340*/  FFMA R37, R15, R105, R12 ;  /* 0x000000690f257223 */ /* 0x000fe2000000000c */
[----:B------:R-:W-:Y:S01]  /*3350*/  LEA R20, R95, UR51, 0x1 ;  /* 0x000000335f147c11 */ /* 0x000fe2000f8e08ff */
[----:B------:R-:W-:Y:S05]  /*3360*/  WARPSYNC.ALL ;  /* 0x0000000000007948 */ /* 0x000fea0003800000 */
[----:B------:R-:W-:Y:S01]  /*3370*/  F2FP.RELU.F16.F32.PACK_AB R32, R33, R32 ;  /* 0x000000202120723e */ /* 0x000fe200000008ff */
[----:B------:R-:W-:Y:S01]  /*3380*/  BSSY B0, `(.L_x_56) ;  /* 0x000001a000007945 */ /* 0x000fe20003800000 */
[----:B------:R-:W-:-:S02]  /*3390*/  F2FP.RELU.F16.F32.PACK_AB R33, R35, R34 ;  /* 0x000000222321723e */ /* 0x000fc400000008ff */
[----:B------:R-:W-:Y:S02]  /*33a0*/  F2FP.RELU.F16.F32.PACK_AB R12, R113, R24 ;  /* 0x00000018710c723e */ /* 0x000fe400000008ff */
[----:B------:R-:W-:Y:S02]  /*33b0*/  F2FP.RELU.F16.F32.PACK_AB R13, R107, R26 ;  /* 0x0000001a6b0d723e */ /* 0x000fe400000008ff */
[----:B------:R-:W-:Y:S02]  /*33c0*/  F2FP.RELU.F16.F32.PACK_AB R14, R29, R28 ;  /* 0x0000001c1d0e723e */ /* 0x000fe400000008ff */
[----:B------:R-:W-:Y:S02]  /*33d0*/  F2FP.RELU.F16.F32.PACK_AB R15, R31, R30 ;  /* 0x0000001e1f0f723e */ /* 0x000fe400000008ff */
[----:B------:R-:W-:Y:S01]  /*33e0*/  F2FP.RELU.F16.F32.PACK_AB R35, R22, R25 ;  /* 0x000000191623723e */ /* 0x000fe200000008ff */
[----:B------:R-:W-:Y:S01]  /*33f0*/  IMAD R22, R99, 0x2, R20 ;  /* 0x0000000263167824 */ /* 0x000fe200078e0214 */
[----:B------:R-:W-:Y:S01]  /*3400*/  F2FP.RELU.F16.F32.PACK_AB R34, R37, R36 ;  /* 0x000000242522723e */ /* 0x000fe200000008ff */
[----:B------:R1:W-:Y:S01]  /*3410*/  STSM.16.M88.4 [R20+0x200], R12 ;  /* 0x0002000c14007844 */ /* 0x0003e20000000200 */
[----:B------:R-:W-:-:S03]  /*3420*/  ISETP.GT.U32.AND P0, PT, R98, 0x3e, PT ;  /* 0x0000003e6200780c */ /* 0x000fc60003f04070 */
[----:B------:R1:W-:Y:S01]  /*3430*/  STSM.16.M88.4 [R22+0x200], R32 ;  /* 0x0002002016007844 */ /* 0x0003e20000000200 */
[----:B------:R-:W-:Y:S01]  /*3440*/  @!PT LDS RZ, [RZ] ;  /* 0x00000000fffff984 */ /* 0x000fe20000000800 */
[----:B------:R-:W-:Y:S01]  /*3450*/  @!PT LDS RZ, [RZ] ;  /* 0x00000000fffff984 */ /* 0x000fe20000000800 */
[----:B------:R-:W-:Y:S01]  /*3460*/  @!PT LDS RZ, [RZ] ;  /* 0x00000000fffff984 */ /* 0x000fe20000000800 */
[----:B------:R-:W-:Y:S01]  /*3470*/  @!PT LDS RZ, [RZ] ;  /* 0x00000000fffff984 */ /* 0x000fe20000000800 */
[----:B------:R2:W-:Y:S06]  /*3480*/  MEMBAR.ALL.CTA ;  /* 0x0000000000007992 */ /* 0x0005ec0000008000 */
[----:B--2---:R-:W2:Y:S02]  /*3490*/  FENCE.VIEW.ASYNC.S ;  /* 0x00000000000073c6 */ /* 0x004ea40000000000 */
[----:B--2---:R-:W-:Y:S06]  /*34a0*/  BAR.SYNC.DEFER_BLOCKING 0x1, 0x100 ;  /* 0x0044000000007b1d */ /* 0x004fec0000010000 */
[----:B------:R-:W-:Y:S05]  /*34b0*/  @P0 BRA `(.L_x_57) ;  /* 0x0000000000180947 */ /* 0x000fea0003800000 */
[----:B------:R-:W-:Y:S02]  /*34c0*/  UIADD3 UR4, UP0, UR54, 0x4f0, URZ ;  /* 0x000004f036047890 */ /* 0x000fe4000ff1e03f */
[----:B------:R-:W-:Y:S02]  /*34d0*/  UIADD3 UR44, UR51, 0x200, URZ ;  /* 0x00000200332c7890 */ /* 0x000fe4000fffe03f */
[----:B------:R-:W-:-:S09]  /*34e0*/  UIADD3.X UR5, URZ, UR55, URZ, UP0, !UPT ;  /* 0x000000373f057290 */ /* 0x000fd200087fe43f */
[----:B------:R2:W-:Y:S01]  /*34f0*/  UTMASTG.3D [UR44], [UR4] ;  /* 0x0000002c040073b5 */ /* 0x0005e20008010000 */
[----:B------:R0:W-:Y:S01]  /*3500*/  UTMACMDFLUSH ;  /* 0x00000000000079b7 */ /* 0x0001e20000000000 */
[----:B--2---:R-:W-:-:S04]  /*3510*/  DEPBAR.LE SB0, 0x1 ;  /* 0x000080400000791a */ /* 0x004fc80000000000 */
.L_x_57:
[----:B------:R-:W-:Y:S05]  /*3520*/  BSYNC B0 ;  /* 0x0000000000007941 */ /* 0x000fea0003800000 */
.L_x_56:
[----:B------:R-:W-:Y:S01]  /*3530*/  BAR.SYNC.DEFER_BLOCKING 0x1, 0x100 ;  /* 0x0044000000007b1d */ /* 0x000fe20000010000 */
[----:B------:R-:W-:Y:S01]  /*3540*/  ISETP.NE.AND P2, PT, RZ, UR41, PT ;  /* 0x00000029ff007c0c */ /* 0x000fe2000bf45270 */
[----:B------:R-:W-:-:S12]  /*3550*/  VIADD R24, R20, 0x200 ;  /* 0x0000020014187836 */ /* 0x000fd80000000000 */
[----:B------:R-:W-:Y:S05]  /*3560*/  @!P2 BRA `(.L_x_58) ;  /* 0x000000000034a947 */ /* 0x000fea0003800000 */
[----:B------:R-:W-:Y:S04]  /*3570*/  BSSY B0, `(.L_x_59) ;  /* 0x0000009000007945 */ /* 0x000fe80003800000 */
[----:B------:R-:W-:Y:S05]  /*3580*/  @P1 BRA `(.L_x_60) ;  /* 0x00000000001c1947 */ /* 0x000fea0003800000 */
[----:B------:R-:W-:-:S13]  /*3590*/  ISETP.NE.AND P2, PT, R110, 0x3, PT ;  /* 0x000000036e00780c */ /* 0x000fda0003f45270 */
[----:B------:R-:W-:Y:S05]  /*35a0*/  @!P2 BRA `(.L_x_61) ;  /* 0x000000000004a947 */ /* 0x000fea0003800000 */
[----:B------:R-:W-:Y:S01]  /*35b0*/  BPT.TRAP 0x1 ;  /* 0x000000040000795c */ /* 0x000fe20000300000 */
.L_x_61:
[----:B------:R-:W-:-:S04]  /*35c0*/  ULEA UR4, UR40, UR51, 0x3 ;  /* 0x0000003328047291 */ /* 0x000fc8000f8e183f */
[----:B------:R-:W-:-:S04]  /*35d0*/  UIADD3 UR4, UR4, 0x80, URZ ;  /* 0x0000008004047890 */ /* 0x000fc8000fffe03f */
[----:B------:R-:W-:-:S09]  /*35e0*/  UPRMT UR4, UR50, 0x654, UR4 ;  /* 0x0000065432047896 */ /* 0x000fd20008000004 */
[----:B------:R-:W-:Y:S03]  /*35f0*/  SYNCS.ARRIVE.TRANS64.RED.A1T0 RZ, [UR4], RZ ;  /* 0x000000ffffff79a7 */ /* 0x000fe60008100404 */
.L_x_60:
[----:B------:R-:W-:Y:S05]  /*3600*/  BSYNC B0 ;  /* 0x0000000000007941 */ /* 0x000fea0003800000 */
.L_x_59:
[----:B------:R-:W-:-:S04]  /*3610*/  UIADD3 UR40, UR40, 0x1, URZ ;  /* 0x0000000128287890 */ /* 0x000fc8000fffe03f */
[----:B------:R-:W-:-:S04]  /*3620*/  UISETP.NE.AND UP0, UPT, UR40, 0x4, UPT ;  /* 0x000000042800788c */ /* 0x000fc8000bf05270 */
[----:B------:R-:W-:-:S12]  /*3630*/  USEL UR40, UR40, URZ, UP0 ;  /* 0x0000003f28287287 */ /* 0x000fd80008000000 */
.L_x_58:
[----:B------:R-:W-:Y:S04]  /*3640*/  BSSY B0, `(.L_x_62) ;  /* 0x0000011000007945 */ /* 0x000fe80003800000 */
[----:B------:R-:W-:Y:S05]  /*3650*/  @P1 BRA `(.L_x_63) ;  /* 0x00000000003c1947 */ /* 0x000fea0003800000 */
[----:B------:R-:W-:-:S13]  /*3660*/  ISETP.NE.AND P2, PT, R110, 0x3, PT ;  /* 0x000000036e00780c */ /* 0x000fda0003f45270 */
[----:B------:R-:W-:Y:S05]  /*3670*/  @!P2 BRA `(.L_x_64) ;  /* 0x000000000004a947 */ /* 0x000fea0003800000 */
[----:B------:R-:W-:Y:S01]  /*3680*/  BPT.TRAP 0x1 ;  /* 0x000000040000795c */ /* 0x000fe20000300000 */
.L_x_64:
[C---:B-1----:R-:W-:Y:S01]  /*3690*/  LEA R14, R3.reuse, UR51, 0x3 ;  /* 0x00000033030e7c11 */ /* 0x042fe2000f8e18ff */
[----:B------:R-:W-:Y:S01]  /*36a0*/  @!P3 IMAD R12, R3, 0x2000, R24 ;  /* 0x00002000030cb824 */ /* 0x000fe200078e0218 */
[----:B------:R-:W-:Y:S01]  /*36b0*/  SHF.L.U32 R15, R97, 0x1f, RZ ;  /* 0x0000001f610f7819 */ /* 0x000fe200000006ff */
[----:B------:R-:W-:Y:S02]  /*36c0*/  BSSY B1, `(.L_x_65) ;  /* 0x0000004000017945 */ /* 0x000fe40003800000 */
[----:B------:R-:W-:Y:S01]  /*36d0*/  @!P3 IMAD R13, R99, 0x2, R12 ;  /* 0x00000002630db824 */ /* 0x000fe200078e020c */
[----:B------:R-:W1:Y:S02]  /*36e0*/  SYNCS.PHASECHK.TRANS64.TRYWAIT P2, [R14+URZ+0x60], R15 ;  /* 0x0000600f0e0075a7 */ /* 0x000e64000804017f */
[----:B-1----:R-:W-:Y:S05]  /*36f0*/  @!P2 BRA `(.L_x_66) ;  /* 0x0000004400bca947 */ /* 0x002fea0003800000 */
.L_x_171:
[----:B------:R-:W-:Y:S05]  /*3700*/  BSYNC B1 ;  /* 0x0000000000017941 */ /* 0x000fea0003800000 */
.L_x_65:
[----:B------:R-:W-:Y:S05]  /*3710*/  @!P3 WARPSYNC.ALL ;  /* 0x000000000000b948 */ /* 0x000fea0003800000 */
[----:B------:R2:W3:Y:S01]  /*3720*/  @!P3 LDSM.16.M88.4 R8, [R12] ;  /* 0x000000000c08b83b */ /* 0x0004e20000000200 */
[----:B------:R-:W-:-:S03]  /*3730*/  VIADD R3, R3, 0x1 ;  /* 0x0000000103037836 */ /* 0x000fc60000000000 */
[----:B------:R2:W4:Y:S04]  /*3740*/  @!P3 LDSM.16.M88.4 R4, [R13] ;  /* 0x000000000d04b83b */ /* 0x0005280000000200 */
.L_x_63:
[----:B------:R-:W-:Y:S05]  /*3750*/  BSYNC B0 ;  /* 0x0000000000007941 */ /* 0x000fea0003800000 */
.L_x_62:
[--C-:B-123--:R-:W-:Y:S02]  /*3760*/  HADD2.F32 R13, -RZ, R8.reuse.H0_H0 ;  /* 0x20000008ff0d7230 */ /* 0x10efe40000004100 */
[C-C-:B------:R-:W-:Y:S01]  /*3770*/  FFMA R40, R92.reuse, R40, R21.reuse ;  /* 0x000000285c287223 */ /* 0x140fe20000000015 */
[----:B------:R-:W-:Y:S02]  /*3780*/  HADD2.F32 R15, -RZ, R8.H1_H1 ;  /* 0x30000008ff0f7230 */ /* 0x000fe40000004100 */
        /* <DEDUP_REMOVED lines=9> */
[----:B------:R-:W-:-:S02]  /*3820*/  HADD2.F32 R25, -RZ, R10.H0_H0 ;  /* 0x2000000aff197230 */ /* 0x000fc40000004100 */
        /* <DEDUP_REMOVED lines=11> */
[----:B----4-:R-:W-:-:S02]  /*38e0*/  HADD2.F32 R29, -RZ, R4.H0_H0 ;  /* 0x20000004ff1d7230 */ /* 0x010fc40000004100 */
        /* <DEDUP_REMOVED lines=23> */
[----:B------:R-:W-:Y:S01]  /*3a60*/  F2FP.RELU.F16.F32.PACK_AB R12, R13, R40 ;  /* 0x000000280d0c723e */ /* 0x000fe200000008ff */
[----:B------:R-:W-:Y:S05]  /*3a70*/  WARPSYNC.ALL ;  /* 0x0000000000007948 */ /* 0x000fea0003800000 */
[----:B------:R-:W-:Y:S01]  /*3a80*/  F2FP.RELU.F16.F32.PACK_AB R13, R15, R42 ;  /* 0x0000002a0f0d723e */ /* 0x000fe200000008ff */
[----:B------:R-:W-:Y:S01]  /*3a90*/  BSSY B0, `(.L_x_67) ;  /* 0x000001a000007945 */ /* 0x000fe20003800000 */
[----:B------:R-:W-:-:S02]  /*3aa0*/  F2FP.RELU.F16.F32.PACK_AB R14, R25, R44 ;  /* 0x0000002c190e723e */ /* 0x000fc400000008ff */
[----:B------:R-:W-:Y:S02]  /*3ab0*/  F2FP.RELU.F16.F32.PACK_AB R15, R27, R46 ;  /* 0x0000002e1b0f723e */ /* 0x000fe400000008ff */
[----:B------:R-:W-:Y:S02]  /*3ac0*/  F2FP.RELU.F16.F32.PACK_AB R49, R31, R50 ;  /* 0x000000321f31723e */ /* 0x000fe400000008ff */
[----:B------:R-:W-:Y:S01]  /*3ad0*/  F2FP.RELU.F16.F32.PACK_AB R48, R29, R48 ;  /* 0x000000301d30723e */ /* 0x000fe200000008ff */
[----:B------:R1:W-:Y:S01]  /*3ae0*/  STSM.16.M88.4 [R20+0x2200], R12 ;  /* 0x0022000c14007844 */ /* 0x0003e20000000200 */
[----:B------:R-:W-:Y:S02]  /*3af0*/  F2FP.RELU.F16.F32.PACK_AB R50, R33, R52 ;  /* 0x000000342132723e */ /* 0x000fe400000008ff */
[----:B------:R-:W-:-:S05]  /*3b00*/  F2FP.RELU.F16.F32.PACK_AB R51, R35, R54 ;  /* 0x000000362333723e */ /* 0x000fca00000008ff */
        /* <DEDUP_REMOVED lines=11> */
[----:B------:R-:W-:Y:S02]  /*3bc0*/  UIADD3 UR4, UR51, 0x2200, URZ ;  /* 0x0000220033047890 */ /* 0x000fe4000fffe03f */
[----:B------:R-:W-:Y:S01]  /*3bd0*/  UIADD3.X UR9, URZ, UR55, URZ, UP0, !UPT ;  /* 0x000000373f097290 */ /* 0x000fe200087fe43f */
[----:B------:R-:W-:Y:S01]  /*3be0*/  UMOV UR6, UR46 ;  /* 0x0000002e00067c82 */ /* 0x000fe20008000000 */
[----:B------:R-:W-:-:S07]  /*3bf0*/  UMOV UR7, UR47 ;  /* 0x0000002f00077c82 */ /* 0x000fce0008000000 */
[----:B------:R2:W-:Y:S01]  /*3c00*/  UTMASTG.3D [UR4], [UR8] ;  /* 0x00000004080073b5 */ /* 0x0005e20008010000 */
[----:B------:R0:W-:Y:S01]  /*3c10*/  UTMACMDFLUSH ;  /* 0x00000000000079b7 */ /* 0x0001e20000000000 */
[----:B--2---:R-:W-:-:S04]  /*3c20*/  DEPBAR.LE SB0, 0x1 ;  /* 0x000080400000791a */ /* 0x004fc80000000000 */
.L_x_68:
[----:B------:R-:W-:Y:S05]  /*3c30*/  BSYNC B0 ;  /* 0x0000000000007941 */ /* 0x000fea0003800000 */
.L_x_67:
[----:B------:R-:W-:Y:S06]  /*3c40*/  BAR.SYNC.DEFER_BLOCKING 0x1, 0x100 ;  /* 0x0044000000007b1d */ /* 0x000fec0000010000 */
[----:B------:R-:W-:Y:S04]  /*3c50*/  BSSY B0, `(.L_x_69) ;  /* 0x0000009000007945 */ /* 0x000fe80003800000 */
[----:B------:R-:W-:Y:S05]  /*3c60*/  @P1 BRA `(.L_x_70) ;  /* 0x00000000001c1947 */ /* 0x000fea0003800000 */
[----:B------:R-:W-:-:S13]  /*3c70*/  ISETP.NE.AND P2, PT, R110, 0x3, PT ;  /* 0x000000036e00780c */ /* 0x000fda0003f45270 */
[----:B------:R-:W-:Y:S05]  /*3c80*/  @!P2 BRA `(.L_x_71) ;  /* 0x000000000004a947 */ /* 0x000fea0003800000 */
[----:B------:R-:W-:Y:S01]  /*3c90*/  BPT.TRAP 0x1 ;  /* 0x000000040000795c */ /* 0x000fe20000300000 */
.L_x_71:
[----:B------:R-:W-:-:S04]  /*3ca0*/  ULEA UR4, UR40, UR51, 0x3 ;  /* 0x0000003328047291 */ /* 0x000fc8000f8e183f */
[----:B------:R-:W-:-:S04]  /*3cb0*/  UIADD3 UR4, UR4, 0x80, URZ ;  /* 0x0000008004047890 */ /* 0x000fc8000fffe03f */
[----:B------:R-:W-:-:S09]  /*3cc0*/  UPRMT UR4, UR50, 0x654, UR4 ;  /* 0x0000065432047896 */ /* 0x000fd20008000004 */
[----:B------:R-:W-:Y:S03]  /*3cd0*/  SYNCS.ARRIVE.TRANS64.RED.A1T0 RZ, [UR4], RZ ;  /* 0x000000ffffff79a7 */ /* 0x000fe60008100404 */
.L_x_70:
[----:B------:R-:W-:Y:S05]  /*3ce0*/  BSYNC B0 ;  /* 0x0000000000007941 */ /* 0x000fea0003800000 */
.L_x_69:
[----:B------:R-:W-:Y:S01]  /*3cf0*/  UIADD3 UR40, UR40, 0x1, URZ ;  /* 0x0000000128287890 */ /* 0x000fe2000fffe03f */
[----:B------:R-:W-:Y:S01]  /*3d00*/  BSSY B0, `(.L_x_72) ;  /* 0x0000018000007945 */ /* 0x000fe20003800000 */
[----:B------:R-:W-:Y:S02]  /*3d10*/  IMAD.MOV.U32 R25, RZ, RZ, R97 ;  /* 0x000000ffff197224 */ /* 0x000fe400078e0061 */
[----:B------:R-:W-:-:S04]  /*3d20*/  UISETP.NE.AND UP0, UPT, UR40, 0x4, UPT ;  /* 0x000000042800788c */ /* 0x000fc8000bf05270 */
[----:B------:R-:W-:Y:S01]  /*3d30*/  USEL UR40, UR40, URZ, UP0 ;  /* 0x0000003f28287287 */ /* 0x000fe20008000000 */
[----:B------:R-:W-:Y:S11]  /*3d40*/  @P1 BRA `(.L_x_73) ;  /* 0x00000000004c1947 */ /* 0x000ff60003800000 */
[----:B------:R-:W-:-:S13]  /*3d50*/  ISETP.NE.AND P2, PT, R110, 0x3, PT ;  /* 0x000000036e00780c */ /* 0x000fda0003f45270 */
[----:B------:R-:W-:Y:S05]  /*3d60*/  @!P2 BRA `(.L_x_74) ;  /* 0x000000000004a947 */ /* 0x000fea0003800000 */
[----:B------:R-:W-:Y:S01]  /*3d70*/  BPT.TRAP 0x1 ;  /* 0x000000040000795c */ /* 0x000fe20000300000 */
.L_x_74:
[C---:B-1----:R-:W-:Y:S01]  /*3d80*/  LEA R12, R3.reuse, UR51, 0x3 ;  /* 0x00000033030c7c11 */ /* 0x042fe2000f8e18ff */
[----:B------:R-:W-:Y:S01]  /*3d90*/  @!P3 IMAD R14, R3, 0x2000, R24 ;  /* 0x00002000030eb824 */ /* 0x000fe200078e0218 */
[----:B------:R-:W-:Y:S01]  /*3da0*/  SHF.L.U32 R13, R97, 0x1f, RZ ;  /* 0x0000001f610d7819 */ /* 0x000fe200000006ff */
[----:B------:R-:W-:Y:S02]  /*3db0*/  BSSY B1, `(.L_x_75) ;  /* 0x0000004000017945 */ /* 0x000fe40003800000 */
[----:B------:R-:W-:Y:S01]  /*3dc0*/  @!P3 IMAD R15, R99, 0x2, R14 ;  /* 0x00000002630fb824 */ /* 0x000fe200078e020e */
[----:B------:R-:W1:Y:S02]  /*3dd0*/  SYNCS.PHASECHK.TRANS64.TRYWAIT P2, [R12+URZ+0x60], R13 ;  /* 0x0000600d0c0075a7 */ /* 0x000e64000804017f */
[----:B-1----:R-:W-:Y:S05]  /*3de0*/  @!P2 BRA `(.L_x_76) ;  /* 0x000000400014a947 */ /* 0x002fea0003800000 */
.L_x_172:
[----:B------:R-:W-:Y:S05]  /*3df0*/  BSYNC B1 ;  /* 0x0000000000017941 */ /* 0x000fea0003800000 */
.L_x_75:
[----:B------:R-:W-:Y:S05]  /*3e00*/  @!P3 WARPSYNC.ALL ;  /* 0x000000000000b948 */ /* 0x000fea0003800000 */
[----:B------:R2:W3:Y:S01]  /*3e10*/  @!P3 LDSM.16.M88.4 R8, [R14] ;  /* 0x000000000e08b83b */ /* 0x0004e20000000200 */
[----:B------:R-:W-:-:S03]  /*3e20*/  IADD3 R3, R3, 0x1, RZ ;  /* 0x0000000103037810 */ /* 0x000fc60007ffe0ff */
[----:B------:R2:W4:Y:S01]  /*3e30*/  @!P3 LDSM.16.M88.4 R4, [R15] ;  /* 0x000000000f04b83b */ /* 0x0005220000000200 */
[----:B------:R-:W-:-:S04]  /*3e40*/  ISETP.NE.AND P2, PT, R3, 0x4, PT ;  /* 0x000000040300780c */ /* 0x000fc80003f45270 */
[----:B-1----:R-:W-:Y:S02]  /*3e50*/  SEL R12, RZ, 0x1, P2 ;  /* 0x00000001ff0c7807 */ /* 0x002fe40001000000 */
[----:B------:R-:W-:Y:S02]  /*3e60*/  SEL R3, R3, RZ, P2 ;  /* 0x000000ff03037207 */ /* 0x000fe40001000000 */
[----:B--2---:R-:W-:-:S07]  /*3e70*/  LOP3.LUT R25, R97, R12, RZ, 0x3c, !PT ;  /* 0x0000000c61197212 */ /* 0x004fce00078e3cff */
.L_x_73:
[----:B------:R-:W-:Y:S05]  /*3e80*/  BSYNC B0 ;  /* 0x0000000000007941 */ /* 0x000fea0003800000 */
.L_x_72:
[--C-:B-1-3--:R-:W-:Y:S02]  /*3e90*/  HADD2.F32 R13, -RZ, R8.reuse.H0_H0 ;  /* 0x20000008ff0d7230 */ /* 0x10afe40000004100 */
        /* <DEDUP_REMOVED lines=76> */
.L_x_78:
[----:B------:R-:W-:Y:S05]  /*4360*/  BSYNC B0 ;  /* 0x0000000000007941 */ /* 0x000fea0003800000 */
.L_x_77:
[----:B------:R-:W-:Y:S06]  /*4370*/  BAR.SYNC.DEFER_BLOCKING 0x1, 0x100 ;  /* 0x0044000000007b1d */ /* 0x000fec0000010000 */
[----:B------:R-:W-:Y:S04]  /*4380*/  BSSY B0, `(.L_x_79) ;  /* 0x0000009000007945 */ /* 0x000fe80003800000 */
[----:B------:R-:W-:Y:S05]  /*4390*/  @P1 BRA `(.L_x_80) ;  /* 0x00000000001c1947 */ /* 0x000fea0003800000 */
[----:B------:R-:W-:-:S13]  /*43a0*/  ISETP.NE.AND P2, PT, R110, 0x3, PT ;  /* 0x000000036e00780c */ /* 0x000fda0003f45270 */
[----:B------:R-:W-:Y:S05]  /*43b0*/  @!P2 BRA `(.L_x_81) ;  /* 0x000000000004a947 */ /* 0x000fea0003800000 */
[----:B------:R-:W-:Y:S01]  /*43c0*/  BPT.TRAP 0x1 ;  /* 0x000000040000795c */ /* 0x000fe20000300000 */
.L_x_81:
[----:B------:R-:W-:-:S04]  /*43d0*/  ULEA UR4, UR40, UR51, 0x3 ;  /* 0x0000003328047291 */ /* 0x000fc8000f8e183f */
[----:B------:R-:W-:-:S04]  /*43e0*/  UIADD3 UR4, UR4, 0x80, URZ ;  /* 0x0000008004047890 */ /* 0x000fc8000fffe03f */
[----:B------:R-:W-:-:S09]  /*43f0*/  UPRMT UR4, UR50, 0x654, UR4 ;  /* 0x0000065432047896 */ /* 0x000fd20008000004 */
[----:B------:R-:W-:Y:S03]  /*4400*/  SYNCS.ARRIVE.TRANS64.RED.A1T0 RZ, [UR4], RZ ;  /* 0x000000ffffff79a7 */ /* 0x000fe60008100404 */
.L_x_80:
[----:B------:R-:W-:Y:S05]  /*4410*/  BSYNC B0 ;  /* 0x0000000000007941 */ /* 0x000fea0003800000 */
.L_x_79:
[----:B------:R-:W-:Y:S01]  /*4420*/  UIADD3 UR4, UR40, 0x1, URZ ;  /* 0x0000000128047890 */ /* 0x000fe2000fffe03f */
[----:B------:R-:W-:Y:S03]  /*4430*/  BSSY B0, `(.L_x_82) ;  /* 0x0000012000007945 */ /* 0x000fe60003800000 */
[----:B------:R-:W-:-:S04]  /*4440*/  UISETP.NE.AND UP0, UPT, UR4, 0x4, UPT ;  /* 0x000000040400788c */ /* 0x000fc8000bf05270 */
[----:B------:R-:W-:Y:S01]  /*4450*/  USEL UR40, UR4, URZ, UP0 ;  /* 0x0000003f04287287 */ /* 0x000fe20008000000 */
[----:B------:R-:W-:Y:S11]  /*4460*/  @P1 BRA `(.L_x_83) ;  /* 0x0000000000381947 */ /* 0x000ff60003800000 */
[----:B------:R-:W-:-:S13]  /*4470*/  ISETP.NE.AND P2, PT, R110, 0x3, PT ;  /* 0x000000036e00780c */ /* 0x000fda0003f45270 */
[----:B------:R-:W-:Y:S05]  /*4480*/  @!P2 BRA `(.L_x_84) ;  /* 0x000000000004a947 */ /* 0x000fea0003800000 */
[----:B------:R-:W-:Y:S01]  /*4490*/  BPT.TRAP 0x1 ;  /* 0x000000040000795c */ /* 0x000fe20000300000 */
.L_x_84:
[----:B-1----:R-:W-:Y:S01]  /*44a0*/  SHF.L.U32 R12, R25, 0x1f, RZ ;  /* 0x0000001f190c7819 */ /* 0x002fe200000006ff */
[C---:B------:R-:W-:Y:S01]  /*44b0*/  @!P3 IMAD R24, R3.reuse, 0x2000, R24 ;  /* 0x000020000318b824 */ /* 0x040fe200078e0218 */
[----:B------:R-:W-:Y:S01]  /*44c0*/  LEA R13, R3, UR51, 0x3 ;  /* 0x00000033030d7c11 */ /* 0x000fe2000f8e18ff */
[----:B------:R-:W-:Y:S02]  /*44d0*/  BSSY B1, `(.L_x_85) ;  /* 0x0000004000017945 */ /* 0x000fe40003800000 */
[----:B------:R-:W-:Y:S01]  /*44e0*/  @!P3 IMAD R3, R99, 0x2, R24 ;  /* 0x000000026303b824 */ /* 0x000fe200078e0218 */
[----:B------:R-:W1:Y:S02]  /*44f0*/  SYNCS.PHASECHK.TRANS64.TRYWAIT P2, [R13+URZ+0x60], R12 ;  /* 0x0000600c0d0075a7 */ /* 0x000e64000804017f */
[----:B-1----:R-:W-:Y:S05]  /*4500*/  @!P2 BRA `(.L_x_86) ;  /* 0x000000380060a947 */ /* 0x002fea0003800000 */
.L_x_173:
[----:B------:R-:W-:Y:S05]  /*4510*/  BSYNC B1 ;  /* 0x0000000000017941 */ /* 0x000fea0003800000 */
.L_x_85:
[----:B------:R-:W-:Y:S05]  /*4520*/  @!P3 WARPSYNC.ALL ;  /* 0x000000000000b948 */ /* 0x000fea0003800000 */
[----:B------:R2:W3:Y:S04]  /*4530*/  @!P3 LDSM.16.M88.4 R8, [R24] ;  /* 0x000000001808b83b */ /* 0x0004e80000000200 */
[----:B------:R2:W4:Y:S02]  /*4540*/  @!P3 LDSM.16.M88.4 R4, [R3] ;  /* 0x000000000304b83b */ /* 0x0005240000000200 */
.L_x_83:
[----:B------:R-:W-:Y:S05]  /*4550*/  BSYNC B0 ;  /* 0x0000000000007941 */ /* 0x000fea0003800000 */
.L_x_82:
[--C-:B-1-3--:R-:W-:Y:S02]  /*4560*/  HADD2.F32 R15, -RZ, R9.reuse.H0_H0 ;  /* 0x20000009ff0f7230 */ /* 0x10afe40000004100 */
[C-C-:B------:R-:W-:Y:S01]  /*4570*/  FFMA R72, R92.reuse, R72, R21.reuse ;  /* 0x000000485c487223 */ /* 0x140fe20000000015 */
[C-C-:B------:R-:W-:Y:S01]  /*4580*/  FFMA R12, R92.reuse, R73, R21.reuse ;  /* 0x000000495c0c7223 */ /* 0x140fe20000000015 */
[C-C-:B------:R-:W-:Y:S01]  /*4590*/  FFMA R76, R92.reuse, R76, R21.reuse ;  /* 0x0000004c5c4c7223 */ /* 0x140fe20000000015 */
[C-C-:B--2---:R-:W-:Y:S01]  /*45a0*/  FFMA R24, R92.reuse, R77, R21.reuse ;  /* 0x0000004d5c187223 */ /* 0x144fe20000000015 */
[C-C-:B------:R-:W-:Y:S01]  /*45b0*/  FFMA R80, R92.reuse, R80, R21.reuse ;  /* 0x000000505c507223 */ /* 0x140fe20000000015 */
[C-C-:B------:R-:W-:Y:S01]  /*45c0*/  FFMA R28, R92.reuse, R81, R21.reuse ;  /* 0x000000515c1c7223 */ /* 0x140fe20000000015 */
[C-C-:B------:R-:W-:Y:S01]  /*45d0*/  FFMA R84, R92.reuse, R84, R21.reuse ;  /* 0x000000545c547223 */ /* 0x140fe20000000015 */
[C---:B------:R-:W-:Y:S01]  /*45e0*/  FFMA R32, R92.reuse, R85, R21 ;  /* 0x000000555c207223 */ /* 0x040fe20000000015 */
[C-C-:B------:R-:W-:Y:S01]  /*45f0*/  FFMA R74, R92.reuse, R74, R23.reuse ;  /* 0x0000004a5c4a7223 */ /* 0x140fe20000000017 */
[C-C-:B------:R-:W-:Y:S01]  /*4600*/  FFMA R14, R92.reuse, R75, R23.reuse ;  /* 0x0000004b5c0e7223 */ /* 0x140fe20000000017 */
[C-C-:B------:R-:W-:Y:S01]  /*4610*/  FFMA R78, R92.reuse, R78, R23.reuse ;  /* 0x0000004e5c4e7223 */ /* 0x140fe20000000017 */
[C-C-:B------:R-:W-:Y:S01]  /*4620*/  FFMA R26, R92.reuse, R79, R23.reuse ;  /* 0x0000004f5c1a7223 */ /* 0x140fe20000000017 */
[C-C-:B------:R-:W-:Y:S01]  /*4630*/  FFMA R82, R92.reuse, R82, R23.reuse ;  /* 0x000000525c527223 */ /* 0x140fe20000000017 */
[C-C-:B------:R-:W-:Y:S01]  /*4640*/  FFMA R30, R92.reuse, R83, R23.reuse ;  /* 0x000000535c1e7223 */ /* 0x140fe20000000017 */
[C-C-:B------:R-:W-:Y:S01]  /*4650*/  FFMA R86, R92.reuse, R86, R23.reuse ;  /* 0x000000565c567223 */ /* 0x140fe20000000017 */
[----:B------:R-:W-:Y:S01]  /*4660*/  FFMA R34, R92, R87, R23 ;  /* 0x000000575c227223 */ /* 0x000fe20000000017 */
[----:B------:R-:W-:-:S02]  /*4670*/  HADD2.F32 R9, -RZ, R9.H1_H1 ;  /* 0x30000009ff097230 */ /* 0x000fc40000004100 */
[-C--:B------:R-:W-:Y:S01]  /*4680*/  FFMA R15, R15, R105.reuse, R74 ;  /* 0x000000690f0f7223 */ /* 0x080fe2000000004a */
[----:B------:R-:W-:Y:S01]  /*4690*/  HADD2.F32 R25, -RZ, R11.H0_H0 ;  /* 0x2000000bff197230 */ /* 0x000fe20000004100 */
[----:B------:R-:W-:Y:S05]  /*46a0*/  WARPSYNC.ALL ;  /* 0x0000000000007948 */ /* 0x000fea0003800000 */
[----:B----4-:R-:W-:Y:S02]  /*46b0*/  HADD2.F32 R31, -RZ, R5.H0_H0 ;  /* 0x20000005ff1f7230 */ /* 0x010fe40000004100 */
[----:B------:R-:W-:Y:S01]  /*46c0*/  FFMA R14, R9, R105, R14 ;  /* 0x00000069090e7223 */ /* 0x000fe2000000000e */
[----:B------:R-:W-:-:S02]  /*46d0*/  HADD2.F32 R3, -RZ, R8.H0_H0 ;  /* 0x20000008ff037230 */ /* 0x000fc40000004100 */
[-C--:B------:R-:W-:Y:S01]  /*46e0*/  FFMA R25, R25, R105.reuse, R78 ;  /* 0x0000006919197223 */ /* 0x080fe2000000004e */
[----:B------:R-:W-:Y:S02]  /*46f0*/  HADD2.F32 R13, -RZ, R8.H1_H1 ;  /* 0x30000008ff0d7230 */ /* 0x000fe40000004100 */
[-C--:B------:R-:W-:Y:S01]  /*4700*/  FFMA R31, R31, R105.reuse, R82 ;  /* 0x000000691f1f7223 */ /* 0x080fe20000000052 */
[--C-:B------:R-:W-:Y:S02]  /*4710*/  HADD2.F32 R21, -RZ, R10.reuse.H0_H0 ;  /* 0x2000000aff157230 */ /* 0x100fe40000004100 */
[-C--:B------:R-:W-:Y:S01]  /*4720*/  FFMA R3, R3, R105.reuse, R72 ;  /* 0x0000006903037223 */ /* 0x080fe20000000048 */
[----:B------:R-:W-:Y:S02]  /*4730*/  HADD2.F32 R23, -RZ, R10.H1_H1 ;  /* 0x3000000aff177230 */ /* 0x000fe40000004100 */
[----:B------:R-:W-:Y:S01]  /*4740*/  FFMA R12, R13, R105, R12 ;  /* 0x000000690d0c7223 */ /* 0x000fe2000000000c */
[----:B------:R-:W-:-:S02]  /*4750*/  HADD2.F32 R11, -RZ, R11.H1_H1 ;  /* 0x3000000bff0b7230 */ /* 0x000fc40000004100 */
[-C--:B------:R-:W-:Y:S01]  /*4760*/  FFMA R21, R21, R105.reuse, R76 ;  /* 0x0000006915157223 */ /* 0x080fe2000000004c */
[----:B------:R-:W-:Y:S02]  /*4770*/  HADD2.F32 R5, -RZ, R5.H1_H1 ;  /* 0x30000005ff057230 */ /* 0x000fe40000004100 */
[-C--:B------:R-:W-:Y:S01]  /*4780*/  FFMA R24, R23, R105.reuse, R24 ;  /* 0x0000006917187223 */ /* 0x080fe20000000018 */
[----:B------:R-:W-:Y:S02]  /*4790*/  HADD2.F32 R37, -RZ, R7.H0_H0 ;  /* 0x20000007ff257230 */ /* 0x000fe40000004100 */
[-C--:B------:R-:W-:Y:S01]  /*47a0*/  FFMA R26, R11, R105.reuse, R26 ;  /* 0x000000690b1a7223 */ /* 0x080fe2000000001a */
[--C-:B------:R-:W-:Y:S02]  /*47b0*/  HADD2.F32 R27, -RZ, R4.reuse.H0_H0 ;  /* 0x20000004ff1b7230 */ /* 0x100fe40000004100 */
[----:B------:R-:W-:Y:S01]  /*47c0*/  FFMA R30, R5, R105, R30 ;  /* 0x00000069051e7223 */ /* 0x000fe2000000001e */
[----:B------:R-:W-:-:S02]  /*47d0*/  HADD2.F32 R29, -RZ, R4.H1_H1 ;  /* 0x30000004ff1d7230 */ /* 0x000fc40000004100 */
[-C--:B------:R-:W-:Y:S01]  /*47e0*/  FFMA R37, R37, R105.reuse, R86 ;  /* 0x0000006925257223 */ /* 0x080fe20000000056 */
[--C-:B------:R-:W-:Y:S02]  /*47f0*/  HADD2.F32 R33, -RZ, R6.reuse.H0_H0 ;  /* 0x20000006ff217230 */ /* 0x100fe40000004100 */
[-C--:B------:R-:W-:Y:S01]  /*4800*/  FFMA R27, R27, R105.reuse, R80 ;  /* 0x000000691b1b7223 */ /* 0x080fe20000000050 */
[----:B------:R-:W-:Y:S02]  /*4810*/  HADD2.F32 R35, -RZ, R6.H1_H1 ;  /* 0x30000006ff237230 */ /* 0x000fe40000004100 */
[-C--:B------:R-:W-:Y:S01]  /*4820*/  FFMA R28, R29, R105.reuse, R28 ;  /* 0x000000691d1c7223 */ /* 0x080fe2000000001c */
[----:B------:R-:W-:Y:S02]  /*4830*/  HADD2.F32 R7, -RZ, R7.H1_H1 ;  /* 0x30000007ff077230 */ /* 0x000fe40000004100 */
[----:B------:R-:W-:Y:S01]  /*4840*/  FFMA R33, R33, R105, R84 ;  /* 0x0000006921217223 */ /* 0x000fe20000000054 */
[----:B------:R-:W-:Y:S01]  /*4850*/  F2FP.RELU.F16.F32.PACK_AB R13, R14, R15 ;  /* 0x0000000f0e0d723e */ /* 0x000fe200000008ff */
[----:B------:R-:W-:Y:S01]  /*4860*/  FFMA R32, R35, R105, R32 ;  /* 0x0000006923207223 */ /* 0x000fe20000000020 */
[----:B------:R-:W-:Y:S01]  /*4870*/  F2FP.RELU.F16.F32.PACK_AB R12, R12, R3 ;  /* 0x000000030c0c723e */ /* 0x000fe200000008ff */
[----:B------:R-:W-:Y:S01]  /*4880*/  FFMA R34, R7, R105, R34 ;  /* 0x0000006907227223 */ /* 0x000fe20000000022 */
[----:B------:R-:W-:Y:S01]  /*4890*/  F2FP.RELU.F16.F32.PACK_AB R14, R24, R21 ;  /* 0x00000015180e723e */ /* 0x000fe200000008ff */
[----:B------:R-:W-:Y:S01]  /*48a0*/  BSSY B0, `(.L_x_87) ;  /* 0x0000019000007945 */ /* 0x000fe20003800000 */
[----:B------:R-:W-:-:S02]  /*48b0*/  F2FP.RELU.F16.F32.PACK_AB R15, R26, R25 ;  /* 0x000000191a0f723e */ /* 0x000fc400000008ff */
        /* <DEDUP_REMOVED lines=23> */
.L_x_88:
[----:B------:R-:W-:Y:S05]  /*4a30*/  BSYNC B0 ;  /* 0x0000000000007941 */ /* 0x000fea0003800000 */
.L_x_87:
[----:B------:R-:W-:Y:S06]  /*4a40*/  BAR.SYNC.DEFER_BLOCKING 0x1, 0x100 ;  /* 0x0044000000007b1d */ /* 0x000fec0000010000 */
[----:B------:R-:W-:Y:S04]  /*4a50*/  BSSY B0, `(.L_x_89) ;  /* 0x0000009000007945 */ /* 0x000fe80003800000 */
[----:B------:R-:W-:Y:S05]  /*4a60*/  @P1 BRA `(.L_x_90) ;  /* 0x00000000001c1947 */ /* 0x000fea0003800000 */
[----:B------:R-:W-:-:S13]  /*4a70*/  ISETP.NE.AND P0, PT, R110, 0x3, PT ;  /* 0x000000036e00780c */ /* 0x000fda0003f05270 */
[----:B------:R-:W-:Y:S05]  /*4a80*/  @!P0 BRA `(.L_x_91) ;  /* 0x0000000000048947 */ /* 0x000fea0003800000 */
[----:B------:R-:W-:Y:S01]  /*4a90*/  BPT.TRAP 0x1 ;  /* 0x000000040000795c */ /* 0x000fe20000300000 */
.L_x_91:
[----:B------:R-:W-:-:S04]  /*4aa0*/  ULEA UR4, UR40, UR51, 0x3 ;  /* 0x0000003328047291 */ /* 0x000fc8000f8e183f */
[----:B------:R-:W-:-:S04]  /*4ab0*/  UIADD3 UR4, UR4, 0x80, URZ ;  /* 0x0000008004047890 */ /* 0x000fc8000fffe03f */
[----:B------:R-:W-:-:S09]  /*4ac0*/  UPRMT UR4, UR50, 0x654, UR4 ;  /* 0x0000065432047896 */ /* 0x000fd20008000004 */
[----:B------:R-:W-:Y:S03]  /*4ad0*/  SYNCS.ARRIVE.TRANS64.RED.A1T0 RZ, [UR4], RZ ;  /* 0x000000ffffff79a7 */ /* 0x000fe60008100404 */
.L_x_90:
[----:B------:R-:W-:Y:S05]  /*4ae0*/  BSYNC B0 ;  /* 0x0000000000007941 */ /* 0x000fea0003800000 */
.L_x_89:
[----:B------:R-:W-:Y:S01]  /*4af0*/  IADD3 R16, P0, R16, UR38, RZ ;  /* 0x0000002610107c10 */ /* 0x000fe2000ff1e0ff */
[----:B------:R-:W-:Y:S01]  /*4b00*/  ULDC.64 UR4, c[0x0][0x8f8] ;  /* 0x00023e0000047ab9 */ /* 0x000fe20000000a00 */
[----:B------:R-:W-:Y:S01]  /*4b10*/  UIADD3 UR40, UR40, 0x1, URZ ;  /* 0x0000000128287890 */ /* 0x000fe2000fffe03f */
[----:B------:R-:W-:Y:S01]  /*4b20*/  PRMT R3, RZ, 0x7610, R3 ;  /* 0x00007610ff037816 */ /* 0x000fe20000000003 */
[----:B------:R-:W-:Y:S01]  /*4b30*/  UMOV UR47, 0xffffffff ;  /* 0xffffffff002f7882 */ /* 0x000fe20000000000 */
[----:B------:R-:W-:Y:S01]  /*4b40*/  IADD3.X R17, R17, UR37, RZ, P0, !PT ;  /* 0x0000002511117c10 */ /* 0x000fe200087fe4ff */
[----:B------:R-:W-:Y:S01]  /*4b50*/  UISETP.NE.AND UP0, UPT, UR40, 0x4, UPT ;  /* 0x000000042800788c */ /* 0x000fe2000bf05270 */
[----:B------:R-:W-:Y:S01]  /*4b60*/  ISETP.GE.U32.AND P0, PT, R16, UR4, PT ;  /* 0x0000000410007c0c */ /* 0x000fe2000bf06070 */
[----:B------:R-:W-:Y:S02]  /*4b70*/  IMAD.MOV.U32 R108, RZ, RZ, -0x1 ;  /* 0xffffffffff6c7424 */ /* 0x000fe400078e00ff */
[----:B------:R-:W-:Y:S01]  /*4b80*/  USEL UR40, UR40, URZ, UP0 ;  /* 0x0000003f28287287 */ /* 0x000fe20008000000 */
[----:B------:R-:W-:Y:S01]  /*4b90*/  ISETP.GE.U32.AND.EX P0, PT, R17, UR5, PT, P0 ;  /* 0x0000000511007c0c */ /* 0x000fe2000bf06100 */
[----:B------:R-:W-:-:S12]  /*4ba0*/  IMAD.MOV.U32 R106, RZ, RZ, -0x1 ;  /* 0xffffffffff6a7424 */ /* 0x000fd800078e00ff */
[----:B------:R-:W-:Y:S05]  /*4bb0*/  @P0 BRA `(.L_x_92) ;  /* 0x0000000400540947 */ /* 0x000fea0003800000 */
[----:B------:R-:W2:Y:S01]  /*4bc0*/  LDC.64 R10, c[0x0][0x8d0] ;  /* 0x00023400ff0a7b82 */ /* 0x000ea20000000a00 */
[----:B-1----:R-:W1:Y:S01]  /*4bd0*/  S2R R22, SR_CTAID.X ;  /* 0x0000000000167919 */ /* 0x002e620000002500 */
[----:B------:R-:W-:Y:S02]  /*4be0*/  IMAD.MOV.U32 R8, RZ, RZ, R16 ;  /* 0x000000ffff087224 */ /* 0x000fe400078e0010 */
[----:B------:R-:W-:Y:S01]  /*4bf0*/  IMAD.MOV.U32 R9, RZ, RZ, R17 ;  /* 0x000000ffff097224 */ /* 0x000fe200078e0011 */
[----:B------:R-:W3:Y:S03]  /*4c00*/  S2R R23, SR_CTAID.Y ;  /* 0x0000000000177919 */ /* 0x000ee60000002600 */
[----:B------:R-:W4:Y:S08]  /*4c10*/  LDC R12, c[0x0][0x8d8] ;  /* 0x00023600ff0c7b82 */ /* 0x000f300000000800 */
[----:B------:R-:W1:Y:S01]  /*4c20*/  LDC.64 R20, c[0x0][0x8c8] ;  /* 0x00023200ff147b82 */ /* 0x000e620000000a00 */
[----:B--2---:R-:W-:-:S04]  /*4c30*/  ISETP.NE.U32.AND P0, PT, R10, RZ, PT ;  /* 0x000000ff0a00720c */ /* 0x004fc80003f05070 */
[----:B------:R-:W-:-:S13]  /*4c40*/  ISETP.NE.AND.EX P0, PT, R11, RZ, PT, P0 ;  /* 0x000000ff0b00720c */ /* 0x000fda0003f05300 */
[----:B-1-34-:R-:W-:Y:S05]  /*4c50*/  @!P0 BRA `(.L_x_93) ;  /* 0x0000000000288947 */ /* 0x01afea0003800000 */
[----:B------:R-:W1:Y:S02]  /*4c60*/  LDC R3, c[0x0][0x8dc] ;  /* 0x00023700ff037b82 */ /* 0x000e640000000800 */
[----:B-1----:R-:W-:-:S05]  /*4c70*/  IADD3 R3, P0, R16, R3, RZ ;  /* 0x0000000310037210 */ /* 0x002fca0007f1e0ff */
[----:B------:R-:W-:-:S04]  /*4c80*/  IMAD.X R13, RZ, RZ, R17, P0 ;  /* 0x000000ffff0d7224 */ /* 0x000fc800000e0611 */
[----:B------:R-:W-:-:S04]  /*4c90*/  IMAD.WIDE.U32 R4, R13, R10, RZ ;  /* 0x0000000a0d047225 */ /* 0x000fc800078e00ff */
[----:B------:R-:W-:-:S04]  /*4ca0*/  IMAD.WIDE.U32 R6, P0, R3, R11, R4 ;  /* 0x0000000b03067225 */ /* 0x000fc80007800004 */
[----:B------:R-:W-:Y:S01]  /*4cb0*/  IMAD.WIDE.U32 R4, R3, R10, RZ ;  /* 0x0000000a03047225 */ /* 0x000fe200078e00ff */
[----:B------:R-:W-:-:S03]  /*4cc0*/  MOV R8, R7 ;  /* 0x0000000700087202 */ /* 0x000fc60000000f00 */
[----:B------:R-:W-:Y:S01]  /*4cd0*/  IMAD.X R9, RZ, RZ, RZ, P0 ;  /* 0x000000ffff097224 */ /* 0x000fe200000e06ff */
[----:B------:R-:W-:-:S05]  /*4ce0*/  IADD3 RZ, P0, R5, R6, RZ ;  /* 0x0000000605ff7210 */ /* 0x000fca0007f1e0ff */
[----:B------:R-:W-:-:S08]  /*4cf0*/  IMAD.WIDE.U32.X R8, R13, R11, R8, P0 ;  /* 0x0000000b0d087225 */ /* 0x000fd000000e0408 */
.L_x_93:
[-CC-:B------:R-:W-:Y:S01]  /*4d00*/  SHF.R.U64 R29, R8, R12.reuse, R9.reuse ;  /* 0x0000000c081d7219 */ /* 0x180fe20000001209 */
[----:B------:R-:W1:Y:S01]  /*4d10*/  LDC.64 R14, c[0x0][0x8e8] ;  /* 0x00023a00ff0e7b82 */ /* 0x000e620000000a00 */
[----:B------:R-:W-:Y:S01]  /*4d20*/  SHF.R.U32.HI R3, RZ, R12, R9 ;  /* 0x0000000cff037219 */ /* 0x000fe20000011609 */
[----:B------:R-:W-:Y:S01]  /*4d30*/  ULDC UR4, c[0x0][0x150] ;  /* 0x0000540000047ab9 */ /* 0x000fe20000000800 */
[----:B------:R-:W-:Y:S02]  /*4d40*/  IADD3 R7, P0, RZ, -R29, RZ ;  /* 0x8000001dff077210 */ /* 0x000fe40007f1e0ff */
[----:B------:R-:W-:-:S03]  /*4d50*/  I2FP.F32.U32 R9, R22 ;  /* 0x0000001600097245 */ /* 0x000fc60000201000 */
[----:B------:R-:W2:Y:S01]  /*4d60*/  LDC R8, c[0x0][0x8c0] ;  /* 0x00023000ff087b82 */ /* 0x000ea20000000800 */
[----:B------:R-:W-:Y:S02]  /*4d70*/  IMAD.X R3, RZ, RZ, ~R3, P0 ;  /* 0x000000ffff037224 */ /* 0x000fe400000e0e03 */
[----:B------:R-:W-:Y:S01]  /*4d80*/  FMUL R9, R9, UR4 ;  /* 0x0000000409097c20 */ /* 0x000fe20008400000 */
[----:B------:R-:W-:Y:S01]  /*4d90*/  IMAD.WIDE.U32 R4, R7, R20, R16 ;  /* 0x0000001407047225 */ /* 0x000fe200078e0010 */
[----:B------:R-:W-:-:S03]  /*4da0*/  ULDC UR4, c[0x0][0x154] ;  /* 0x0000550000047ab9 */ /* 0x000fc60000000800 */
[----:B------:R-:W-:Y:S01]  /*4db0*/  IMAD R6, R3, R20, RZ ;  /* 0x0000001403067224 */ /* 0x000fe200078e02ff */
[----:B------:R-:W3:Y:S01]  /*4dc0*/  LDC R12, c[0x0][0x8b0] ;  /* 0x00022c00ff0c7b82 */ /* 0x000ee20000000800 */
[----:B------:R-:W4:Y:S02]  /*4dd0*/  F2I.U32.TRUNC.NTZ R9, R9 ;  /* 0x0000000900097305 */ /* 0x000f24000020f000 */
[----:B------:R-:W-:-:S04]  /*4de0*/  IMAD R3, R7, R21, R6 ;  /* 0x0000001507037224 */ /* 0x000fc800078e0206 */
[----:B------:R-:W-:Y:S01]  /*4df0*/  IMAD.IADD R3, R5, 0x1, R3 ;  /* 0x0000000105037824 */ /* 0x000fe200078e0203 */
[----:B------:R-:W5:Y:S01]  /*4e00*/  LDC R11, c[0x0][0x900] ;  /* 0x00024000ff0b7b82 */ /* 0x000f620000000800 */
[----:B------:R-:W-:Y:S02]  /*4e10*/  I2FP.F32.U32 R5, R23 ;  /* 0x0000001700057245 */ /* 0x000fe40000201000 */
[----:B-1----:R-:W-:-:S03]  /*4e20*/  ISETP.NE.U32.AND P0, PT, R14, RZ, PT ;  /* 0x000000ff0e00720c */ /* 0x002fc60003f05070 */
[----:B------:R-:W-:Y:S01]  /*4e30*/  FMUL R6, R5, UR4 ;  /* 0x0000000405067c20 */ /* 0x000fe20008400000 */
[----:B------:R-:W-:Y:S01]  /*4e40*/  ISETP.NE.AND.EX P0, PT, R15, RZ, PT, P0 ;  /* 0x000000ff0f00720c */ /* 0x000fe20003f05300 */
[----:B------:R-:W1:Y:S01]  /*4e50*/  LDC R7, c[0x0][0x144] ;  /* 0x00005100ff077b82 */ /* 0x000e620000000800 */
[-CC-:B--2---:R-:W-:Y:S01]  /*4e60*/  SHF.R.U64 R10, R4, R8.reuse, R3.reuse ;  /* 0x00000008040a7219 */ /* 0x184fe20000001203 */
[----:B------:R2:W1:Y:S01]  /*4e70*/  F2I.U32.TRUNC.NTZ R20, R6 ;  /* 0x0000000600147305 */ /* 0x000462000020f000 */
[----:B------:R-:W-:Y:S01]  /*4e80*/  SHF.R.U32.HI R3, RZ, R8, R3 ;  /* 0x00000008ff037219 */ /* 0x000fe20000011603 */
[----:B----4-:R-:W-:-:S04]  /*4e90*/  IMAD.MOV R9, RZ, RZ, -R9 ;  /* 0x000000ffff097224 */ /* 0x010fc800078e0a09 */
[----:B------:R-:W4:Y:S01]  /*4ea0*/  LDC R24, c[0x0][0x148] ;  /* 0x00005200ff187b82 */ /* 0x000f220000000800 */
[-CC-:B---3--:R-:W-:Y:S02]  /*4eb0*/  SHF.R.U64 R13, R10, R12.reuse, R3.reuse ;  /* 0x0000000c0a0d7219 */ /* 0x188fe40000001203 */
[----:B------:R-:W-:-:S05]  /*4ec0*/  SHF.R.U32.HI R4, RZ, R12, R3 ;  /* 0x0000000cff047219 */ /* 0x000fca0000011603 */
[----:B------:R-:W3:Y:S01]  /*4ed0*/  LDC R21, c[0x0][0x8a8] ;  /* 0x00022a00ff157b82 */ /* 0x000ee20000000800 */
[-CC-:B-----5:R-:W-:Y:S02]  /*4ee0*/  SHF.R.U64 R12, R13, R11.reuse, R4.reuse ;  /* 0x0000000b0d0c7219 */ /* 0x1a0fe40000001204 */
[----:B------:R-:W-:-:S03]  /*4ef0*/  SHF.R.U32.HI R5, RZ, R11, R4 ;  /* 0x0000000bff057219 */ /* 0x000fc60000011604 */
[----:B------:R-:W-:Y:S02]  /*4f00*/  IMAD.MOV.U32 R4, RZ, RZ, R12 ;  /* 0x000000ffff047224 */ /* 0x000fe400078e000c */
[----:B------:R-:W2:Y:S01]  /*4f10*/  LDC R26, c[0x0][0x8f0] ;  /* 0x00023c00ff1a7b82 */ /* 0x000ea20000000800 */
[----:B-1----:R-:W-:-:S07]  /*4f20*/  IMAD R25, R7, R9, R22 ;  /* 0x0000000907197224 */ /* 0x002fce00078e0216 */
[----:B------:R-:W1:Y:S08]  /*4f30*/  LDC R27, c[0x0][0x8e0] ;  /* 0x00023800ff1b7b82 */ /* 0x000e700000000800 */
[----:B------:R-:W1:Y:S01]  /*4f40*/  LDC R28, c[0x0][0x8b8] ;  /* 0x00022e00ff1c7b82 */ /* 0x000e620000000800 */
[----:B----4-:R-:W-:Y:S05]  /*4f50*/  @!P0 BRA `(.L_x_94) ;  /* 0x0000000000288947 */ /* 0x010fea0003800000 */
[----:B------:R-:W4:Y:S02]  /*4f60*/  LDC R3, c[0x0][0x8f4] ;  /* 0x00023d00ff037b82 */ /* 0x000f240000000800 */
[----:B----4-:R-:W-:-:S05]  /*4f70*/  IADD3 R3, P0, R12, R3, RZ ;  /* 0x000000030c037210 */ /* 0x010fca0007f1e0ff */
[----:B------:R-:W-:-:S04]  /*4f80*/  IMAD.X R11, RZ, RZ, R5, P0 ;  /* 0x000000ffff0b7224 */ /* 0x000fc800000e0605 */
[----:B------:R-:W-:-:S04]  /*4f90*/  IMAD.WIDE.U32 R4, R11, R14, RZ ;  /* 0x0000000e0b047225 */ /* 0x000fc800078e00ff */
[----:B--2---:R-:W-:-:S04]  /*4fa0*/  IMAD.WIDE.U32 R6, P0, R3, R15, R4 ;  /* 0x0000000f03067225 */ /* 0x004fc80007800004 */
[----:B------:R-:W-:-:S04]  /*4fb0*/  IMAD.WIDE.U32 R4, R3, R14, RZ ;  /* 0x0000000e03047225 */ /* 0x000fc800078e00ff */
[----:B------:R-:W-:Y:S01]  /*4fc0*/  IMAD.X R9, RZ, RZ, RZ, P0 ;  /* 0x000000ffff097224 */ /* 0x000fe200000e06ff */
[----:B------:R-:W-:Y:S01]  /*4fd0*/  IADD3 RZ, P0, R5, R6, RZ ;  /* 0x0000000605ff7210 */ /* 0x000fe20007f1e0ff */
[----:B------:R-:W-:-:S04]  /*4fe0*/  IMAD.MOV.U32 R8, RZ, RZ, R7 ;  /* 0x000000ffff087224 */ /* 0x000fc800078e0007 */
[----:B------:R-:W-:-:S08]  /*4ff0*/  IMAD.WIDE.U32.X R4, R11, R15, R8, P0 ;  /* 0x0000000f0b047225 */ /* 0x000fd000000e0408 */
.L_x_94:
[----:B------:R-:W-:Y:S01]  /*5000*/  ISETP.NE.AND P0, PT, R2, 0x1, PT ;  /* 0x000000010200780c */ /* 0x000fe20003f05270 */
[----:B------:R-:W-:Y:S01]  /*5010*/  IMAD.MOV R20, RZ, RZ, -R20 ;  /* 0x000000ffff147224 */ /* 0x000fe200078e0a14 */
[----:B--2---:R-:W-:Y:S02]  /*5020*/  SHF.R.U64 R4, R4, R26, R5 ;  /* 0x0000001a04047219 */ /* 0x004fe40000001205 */
[----:B------:R-:W-:Y:S02]  /*5030*/  LOP3.LUT R3, R13, R100, RZ, 0xc0, !PT ;  /* 0x000000640d037212 */ /* 0x000fe400078ec0ff */
[----:B---3--:R-:W-:Y:S01]  /*5040*/  IADD3 R7, R21, -0x1, RZ ;  /* 0xffffffff15077810 */ /* 0x008fe20007ffe0ff */
[----:B------:R-:W-:Y:S01]  /*5050*/  IMAD.MOV R5, RZ, RZ, -R4 ;  /* 0x000000ffff057224 */ /* 0x000fe200078e0a04 */
[----:B------:R-:W-:Y:S01]  /*5060*/  R2UR UR47, R29 ;  /* 0x000000001d2f72ca */ /* 0x000fe200000e0000 */
[----:B------:R-:W-:Y:S01]  /*5070*/  IMAD R108, R96, R4, R3 ;  /* 0x00000004606c7224 */ /* 0x000fe200078e0203 */
[----:B------:R-:W-:Y:S01]  /*5080*/  LOP3.LUT R10, R10, R7, RZ, 0xc0, !PT ;  /* 0x000000070a0a7212 */ /* 0x000fe200078ec0ff */
[----:B-1----:R-:W-:-:S02]  /*5090*/  IMAD R3, R5, R27, R12 ;  /* 0x0000001b05037224 */ /* 0x002fc400078e020c */
[----:B------:R-:W-:Y:S02]  /*50a0*/  @P0 IMAD R25, R24, R20, R23 ;  /* 0x0000001418190224 */ /* 0x000fe400078e0217 */
[----:B------:R-:W-:Y:S02]  /*50b0*/  IMAD R3, R3, R21, R10 ;  /* 0x0000001503037224 */ /* 0x000fe400078e020a */
[----:B------:R-:W-:Y:S02]  /*50c0*/  IMAD R108, R108, R28, R25 ;  /* 0x0000001c6c6c7224 */ /* 0x000fe400078e0219 */
[----:B------:R-:W-:-:S03]  /*50d0*/  IMAD.MOV.U32 R4, RZ, RZ, 0x1 ;  /* 0x00000001ff047424 */ /* 0x000fc600078e00ff */
[----:B------:R-:W-:Y:S02]  /*50e0*/  SEL R106, R3, R108, !P0 ;  /* 0x0000006c036a7207 */ /* 0x000fe40004000000 */
[----:B------:R-:W-:Y:S02]  /*50f0*/  SEL R108, R108, R3, !P0 ;  /* 0x000000036c6c7207 */ /* 0x000fe40004000000 */
[----:B------:R-:W-:-:S07]  /*5100*/  PRMT R3, R4, 0x7610, R3 ;  /* 0x0000761004037816 */ /* 0x000fce0000000003 */
.L_x_92:
[----:B------:R-:W-:Y:S01]  /*5110*/  LOP3.LUT P0, RZ, R3, 0xff, RZ, 0xc0, !PT ;  /* 0x000000ff03ff7812 */ /* 0x000fe2000780c0ff */
[----:B------:R-:W-:Y:S01]  /*5120*/  UIMAD.WIDE.U32 UR4, UR43, -0x55555555, URZ ;  /* 0xaaaaaaab2b0478a5 */ /* 0x000fe2000f8e003f */
[----:B------:R-:W-:Y:S01]  /*5130*/  IMAD.MOV.U32 R105, RZ, RZ, R0 ;  /* 0x000000ffff697224 */ /* 0x000fe200078e0000 */
[----:B------:R-:W-:Y:S02]  /*5140*/  UIADD3 UR41, UR41, 0x4, URZ ;  /* 0x0000000429297890 */ /* 0x000fe4000fffe03f */
[----:B------:R-:W-:-:S04]  /*5150*/  USHF.R.U32.HI UR4, URZ, 0x2, UR5 ;  /* 0x000000023f047899 */ /* 0x000fc80008011605 */
[----:B------:R-:W-:-:S04]  /*5160*/  UIMAD UR43, UR4, -0x6, UR43 ;  /* 0xfffffffa042b78a4 */ /* 0x000fc8000f8e022b */
[----:B------:R-:W-:Y:S08]  /*5170*/  @P0 BRA `(.L_x_95) ;  /* 0xffffffc8000c0947 */ /* 0x000ff0000383ffff */
[----:B------:R-:W-:-:S13]  /*5180*/  PLOP3.LUT P0, PT, PT, PT, PT, 0x8, 0x0 ;  /* 0x000000000000781c */ /* 0x000fda0003f0e170 */
.L_x_22:
[----:B------:R-:W-:Y:S05]  /*5190*/  @P0 BRA `(.L_x_14) ;  /* 0x0000002800c80947 */ /* 0x000fea0003800000 */
[----:B------:R-:W-:Y:S01]  /*51a0*/  ULDC.64 UR6, c[0x0][0x588] ;  /* 0x0001620000067ab9 */ /* 0x000fe20000000a00 */
[----:B------:R-:W-:Y:S01]  /*51b0*/  ISETP.NE.U32.AND P1, PT, R112, RZ, PT ;  /* 0x000000ff7000720c */ /* 0x000fe20003f25070 */
[----:B------:R-:W-:-:S04]  /*51c0*/  DEPBAR.LE SB0, 0x0 ;  /* 0x000080000000791a */ /* 0x000fc80000000000 */
[----:B------:R-:W-:Y:S01]  /*51d0*/  ISETP.NE.U32.AND P0, PT, RZ, UR6, PT ;  /* 0x00000006ff007c0c */ /* 0x000fe2000bf05070 */
[----:B------:R-:W-:Y:S01]  /*51e0*/  BSSY B0, `(.L_x_96) ;  /* 0x0000015000007945 */ /* 0x000fe20003800000 */
[----:B------:R-:W-:Y:S02]  /*51f0*/  ISETP.NE.AND.EX P1, PT, R114, RZ, PT, P1 ;  /* 0x000000ff7200720c */ /* 0x000fe40003f25310 */
[----:B------:R-:W-:-:S13]  /*5200*/  ISETP.NE.AND.EX P0, PT, RZ, UR7, PT, P0 ;  /* 0x00000007ff007c0c */ /* 0x000fda000bf05300 */
[----:B------:R-:W-:Y:S05]  /*5210*/  @P0 BRA P1, `(.L_x_97) ;  /* 0x0000000000440947 */ /* 0x000fea0000800000 */
[----:B------:R-:W-:-:S04]  /*5220*/  ISETP.NE.U32.AND P0, PT, R112, RZ, PT ;  /* 0x000000ff7000720c */ /* 0x000fc80003f05070 */
[----:B------:R-:W-:-:S13]  /*5230*/  ISETP.NE.AND.EX P0, PT, R114, RZ, PT, P0 ;  /* 0x000000ff7200720c */ /* 0x000fda0003f05300 */
[----:B------:R-:W-:Y:S05]  /*5240*/  @!P0 BRA `(.L_x_98) ;  /* 0x00000000002c8947 */ /* 0x000fea0003800000 */
[----:B------:R-:W-:-:S13]  /*5250*/  LOP3.LUT P0, RZ, R90, 0xff, RZ, 0xc0, !PT ;  /* 0x000000ff5aff7812 */ /* 0x000fda000780c0ff */
[----:B------:R-:W-:Y:S05]  /*5260*/  @!P0 BRA `(.L_x_99) ;  /* 0x0000000000108947 */ /* 0x000fea0003800000 */
[----:B-----5:R-:W-:-:S13]  /*5270*/  FSETP.NEU.AND P0, PT, R91, RZ, PT ;  /* 0x000000ff5b00720b */ /* 0x020fda0003f0d000 */
[----:B------:R-:W-:Y:S05]  /*5280*/  @!P0 BREAK B0 ;  /* 0x0000000000008942 */ /* 0x000fea0003800000 */
[----:B------:R-:W-:Y:S05]  /*5290*/  @P0 BRA `(.L_x_97) ;  /* 0x0000000000240947 */ /* 0x000fea0003800000 */
[----:B------:R-:W-:Y:S05]  /*52a0*/  BRA `(.L_x_14) ;  /* 0x0000002800847947 */ /* 0x000fea0003800000 */
.L_x_99:
[----:B------:R-:W-:-:S04]  /*52b0*/  ISETP.NE.U32.AND P0, PT, RZ, UR6, PT ;  /* 0x00000006ff007c0c */ /* 0x000fc8000bf05070 */
[----:B------:R-:W-:-:S13]  /*52c0*/  ISETP.NE.AND.EX P0, PT, RZ, UR7, PT, P0 ;  /* 0x00000007ff007c0c */ /* 0x000fda000bf05300 */
[----:B------:R-:W-:Y:S05]  /*52d0*/  @!P0 BREAK B0 ;  /* 0x0000000000008942 */ /* 0x000fea0003800000 */
[----:B------:R-:W-:Y:S05]  /*52e0*/  @P0 BRA `(.L_x_97) ;  /* 0x0000000000100947 */ /* 0x000fea0003800000 */
[----:B------:R-:W-:Y:S05]  /*52f0*/  BRA `(.L_x_14) ;  /* 0x0000002800707947 */ /* 0x000fea0003800000 */
.L_x_98:
[----:B-----5:R-:W-:-:S13]  /*5300*/  FSETP.NEU.AND P0, PT, R91, RZ, PT ;  /* 0x000000ff5b00720b */ /* 0x020fda0003f0d000 */
[----:B------:R-:W-:Y:S05]  /*5310*/  @!P0 BREAK B0 ;  /* 0x0000000000008942 */ /* 0x000fea0003800000 */
[----:B------:R-:W-:Y:S05]  /*5320*/  @!P0 BRA `(.L_x_14) ;  /* 0x0000002800648947 */ /* 0x000fea0003800000 */
.L_x_97:
[----:B-1----:R-:W-:Y:S05]  /*5330*/  BSYNC B0 ;  /* 0x0000000000007941 */ /* 0x002fea0003800000 */
.L_x_96:
[----:B------:R-:W-:-:S04]  /*5340*/  LOP3.LUT R18, R18, 0x1, RZ, 0xfc, !PT ;  /* 0x0000000112127812 */ /* 0x000fc800078efcff */
[----:B------:R-:W-:-:S13]  /*5350*/  ISETP.NE.AND P0, PT, R18, 0x3, PT ;  /* 0x000000031200780c */ /* 0x000fda0003f05270 */
[----:B------:R-:W-:Y:S05]  /*5360*/  @!P0 BRA `(.L_x_100) ;  /* 0x0000000000048947 */ /* 0x000fea0003800000 */
[----:B------:R-:W-:Y:S01]  /*5370*/  BPT.TRAP 0x1 ;  /* 0x000000040000795c */ /* 0x000fe20000300000 */
.L_x_100:
[----:B------:R-:W1:Y:S01]  /*5380*/  S2UR UR5, SR_CgaCtaId ;  /* 0x00000000000579c3 */ /* 0x000e620000008800 */
[----:B------:R-:W-:Y:S02]  /*5390*/  UMOV UR4, 0x400 ;  /* 0x0000040000047882 */ /* 0x000fe40000000000 */
[----:B-1----:R-:W-:-:S04]  /*53a0*/  ULEA UR4, UR5, UR4, 0x18 ;  /* 0x0000000405047291 */ /* 0x002fc8000f8ec03f */
[----:B------:R-:W-:-:S04]  /*53b0*/  ULEA UR4, UR40, UR4, 0x3 ;  /* 0x0000000428047291 */ /* 0x000fc8000f8e183f */
[----:B------:R-:W-:-:S04]  /*53c0*/  UIADD3 UR4, UR4, 0x80, URZ ;  /* 0x0000008004047890 */ /* 0x000fc8000fffe03f */
[----:B------:R-:W-:-:S09]  /*53d0*/  UPRMT UR4, UR5, 0x654, UR4 ;  /* 0x0000065405047896 */ /* 0x000fd20008000004 */
[----:B------:R-:W-:Y:S01]  /*53e0*/  SYNCS.ARRIVE.TRANS64.RED.A1T0 RZ, [UR4], RZ ;  /* 0x000000ffffff79a7 */ /* 0x000fe20008100404 */
[----:B------:R-:W-:Y:S05]  /*53f0*/  BRA `(.L_x_14) ;  /* 0x0000002800307947 */ /* 0x000fea0003800000 */
.L_x_13:
[----:B------:R-:W-:Y:S01]  /*5400*/  ULDC.64 UR4, c[0x0][0x8f8] ;  /* 0x00023e0000047ab9 */ /* 0x000fe20000000a00 */
[----:B------:R-:W-:Y:S01]  /*5410*/  PRMT R10, RZ, 0x7610, R10 ;  /* 0x00007610ff0a7816 */ /* 0x000fe2000000000a */
[----:B------:R-:W-:Y:S01]  /*5420*/  IMAD.MOV.U32 R22, RZ, RZ, -0x1 ;  /* 0xffffffffff167424 */ /* 0x000fe200078e00ff */
[----:B------:R-:W-:Y:S01]  /*5430*/  ISETP.GE.U32.AND P1, PT, R16, UR4, PT ;  /* 0x0000000410007c0c */ /* 0x000fe2000bf26070 */
[----:B------:R-:W-:Y:S02]  /*5440*/  IMAD.MOV.U32 R21, RZ, RZ, -0x1 ;  /* 0xffffffffff157424 */ /* 0x000fe400078e00ff */
[----:B------:R-:W-:Y:S01]  /*5450*/  IMAD.MOV.U32 R20, RZ, RZ, -0x1 ;  /* 0xffffffffff147424 */ /* 0x000fe200078e00ff */
[----:B------:R-:W-:-:S13]  /*5460*/  ISETP.GE.U32.AND.EX P1, PT, R17, UR5, PT, P1 ;  /* 0x0000000511007c0c */ /* 0x000fda000bf26110 */
        /* <DEDUP_REMOVED lines=10> */
[----:B--2---:R-:W-:-:S04]  /*5510*/  IADD3 R15, P1, R16, R11, RZ ;  /* 0x0000000b100f7210 */ /* 0x004fc80007f3e0ff */
[----:B------:R-:W-:-:S05]  /*5520*/  IADD3.X R25, RZ, R17, RZ, P1, !PT ;  /* 0x00000011ff197210 */ /* 0x000fca0000ffe4ff */
[----:B------:R-:W-:-:S04]  /*5530*/  IMAD.WIDE.U32 R10, R25, R20, RZ ;  /* 0x00000014190a7225 */ /* 0x000fc800078e00ff */
[----:B------:R-:W-:-:S04]  /*5540*/  IMAD.WIDE.U32 R12, P1, R15, R21, R10 ;  /* 0x000000150f0c7225 */ /* 0x000fc8000782000a */
[----:B------:R-:W-:-:S04]  /*5550*/  IMAD.WIDE.U32 R10, R15, R20, RZ ;  /* 0x000000140f0a7225 */ /* 0x000fc800078e00ff */
[----:B------:R-:W-:Y:S01]  /*5560*/  IMAD.X R15, RZ, RZ, RZ, P1 ;  /* 0x000000ffff0f7224 */ /* 0x000fe200008e06ff */
[----:B------:R-:W-:Y:S01]  /*5570*/  IADD3 RZ, P1, R11, R12, RZ ;  /* 0x0000000c0bff7210 */ /* 0x000fe20007f3e0ff */
[----:B------:R-:W-:-:S04]  /*5580*/  IMAD.MOV.U32 R14, RZ, RZ, R13 ;  /* 0x000000ffff0e7224 */ /* 0x000fc800078e000d */
[----:B------:R-:W-:-:S08]  /*5590*/  IMAD.WIDE.U32.X R14, R25, R21, R14, P1 ;  /* 0x00000015190e7225 */ /* 0x000fd000008e040e */
.L_x_102:
[----:B------:R-:W2:Y:S01]  /*55a0*/  LDC.64 R30, c[0x0][0x8e8] ;  /* 0x00023a00ff1e7b82 */ /* 0x000ea20000000a00 */
[-CC-:B------:R-:W-:Y:S01]  /*55b0*/  SHF.R.U64 R24, R14, R22.reuse, R15.reuse ;  /* 0x000000160e187219 */ /* 0x180fe2000000120f */
[----:B------:R-:W-:Y:S01]  /*55c0*/  IMAD.MOV.U32 R32, RZ, RZ, 0x1 ;  /* 0x00000001ff207424 */ /* 0x000fe200078e00ff */
[----:B------:R-:W-:Y:S02]  /*55d0*/  SHF.R.U32.HI R10, RZ, R22, R15 ;  /* 0x00000016ff0a7219 */ /* 0x000fe4000001160f */
[----:B------:R-:W-:-:S03]  /*55e0*/  IADD3 R13, P1, RZ, -R24, RZ ;  /* 0x80000018ff0d7210 */ /* 0x000fc60007f3e0ff */
[----:B------:R-:W3:Y:S02]  /*55f0*/  LDC R14, c[0x0][0x8c0] ;  /* 0x00023000ff0e7b82 */ /* 0x000ee40000000800 */
[----:B------:R-:W-:-:S04]  /*5600*/  IMAD.X R11, RZ, RZ, ~R10, P1 ;  /* 0x000000ffff0b7224 */ /* 0x000fc800008e0e0a */
[-C--:B------:R-:W-:Y:S02]  /*5610*/  IMAD R12, R11, R26.reuse, RZ ;  /* 0x0000001a0b0c7224 */ /* 0x080fe400078e02ff */
[----:B------:R-:W4:Y:S01]  /*5620*/  LDC R22, c[0x0][0x8b0] ;  /* 0x00022c00ff167b82 */ /* 0x000f220000000800 */
[----:B------:R-:W-:-:S04]  /*5630*/  IMAD.WIDE.U32 R10, R13, R26, R16 ;  /* 0x0000001a0d0a7225 */ /* 0x000fc800078e0010 */
[----:B------:R-:W-:Y:S02]  /*5640*/  IMAD R13, R13, R27, R12 ;  /* 0x0000001b0d0d7224 */ /* 0x000fe400078e020c */
[----:B------:R-:W-:Y:S01]  /*5650*/  IMAD.MOV.U32 R12, RZ, RZ, -0x1 ;  /* 0xffffffffff0c7424 */ /* 0x000fe200078e00ff */
[----:B------:R-:W5:Y:S01]  /*5660*/  LDC R29, c[0x0][0x900] ;  /* 0x00024000ff1d7b82 */ /* 0x000f620000000800 */
[----:B------:R-:W-:Y:S01]  /*5670*/  IMAD.IADD R11, R11, 0x1, R13 ;  /* 0x000000010b0b7824 */ /* 0x000fe200078e020d */
[----:B--2---:R-:W-:-:S04]  /*5680*/  ISETP.NE.U32.AND P1, PT, R30, RZ, PT ;  /* 0x000000ff1e00720c */ /* 0x004fc80003f25070 */
[----:B------:R-:W-:Y:S02]  /*5690*/  ISETP.NE.AND.EX P1, PT, R31, RZ, PT, P1 ;  /* 0x000000ff1f00720c */ /* 0x000fe40003f25310 */
        /* <DEDUP_REMOVED lines=19> */
[----:B------:R-:W-:Y:S01]  /*57d0*/  IMAD.WIDE.U32 R10, R15, R30, RZ ;  /* 0x0000001e0f0a7225 */ /* 0x000fe200078e00ff */
[----:B------:R-:W-:-:S03]  /*57e0*/  IADD3.X R15, RZ, RZ, RZ, P1, !PT ;  /* 0x000000ffff0f7210 */ /* 0x000fc60000ffe4ff */
[----:B------:R-:W-:Y:S01]  /*57f0*/  IMAD.MOV.U32 R14, RZ, RZ, R13 ;  /* 0x000000ffff0e7224 */ /* 0x000fe200078e000d */
[----:B------:R-:W-:-:S05]  /*5800*/  IADD3 RZ, P1, R11, R12, RZ ;  /* 0x0000000c0bff7210 */ /* 0x000fca0007f3e0ff */
[----:B------:R-:W-:-:S08]  /*5810*/  IMAD.WIDE.U32.X R10, R21, R31, R14, P1 ;  /* 0x0000001f150a7225 */ /* 0x000fd000008e040e */
.L_x_103:
[----:B------:R-:W-:Y:S01]  /*5820*/  ISETP.NE.AND P1, PT, R2, 0x1, PT ;  /* 0x000000010200780c */ /* 0x000fe20003f25270 */
[----:B--2---:R-:W-:Y:S01]  /*5830*/  VIADD R13, R26, 0xffffffff ;  /* 0xffffffff1a0d7836 */ /* 0x004fe20000000000 */
[----:B---3--:R-:W-:Y:S02]  /*5840*/  SHF.R.U64 R10, R10, R27, R11 ;  /* 0x0000001b0a0a7219 */ /* 0x008fe4000000120b */
[----:B------:R-:W-:Y:S02]  /*5850*/  SHF.L.U32 R32, R32, R29, RZ ;  /* 0x0000001d20207219 */ /* 0x000fe400000006ff */
[----:B------:R-:W-:Y:S01]  /*5860*/  LOP3.LUT R7, R25, R34, RZ, 0xc0, !PT ;  /* 0x0000002219077212 */ /* 0x000fe200078ec0ff */
[----:B------:R-:W-:-:S04]  /*5870*/  IMAD.MOV R11, RZ, RZ, -R10 ;  /* 0x000000ffff0b7224 */ /* 0x000fc800078e0a0a */
[----:B------:R-:W-:Y:S02]  /*5880*/  IMAD R7, R32, R10, R7 ;  /* 0x0000000a20077224 */ /* 0x000fe400078e0207 */
[----:B------:R-:W-:Y:S01]  /*5890*/  @P1 IMAD R8, R9, R23, R6 ;  /* 0x0000001709081224 */ /* 0x000fe200078e0206 */
[----:B------:R-:W-:Y:S01]  /*58a0*/  LOP3.LUT R9, R20, R13, RZ, 0xc0, !PT ;  /* 0x0000000d14097212 */ /* 0x000fe200078ec0ff */
[----:B----4-:R-:W-:Y:S02]  /*58b0*/  IMAD R6, R11, R28, R22 ;  /* 0x0000001c0b067224 */ /* 0x010fe400078e0216 */
[----:B-1----:R-:W-:Y:S02]  /*58c0*/  IMAD R8, R7, R33, R8 ;  /* 0x0000002107087224 */ /* 0x002fe400078e0208 */
[----:B------:R-:W-:Y:S02]  /*58d0*/  IMAD R7, R6, R26, R9 ;  /* 0x0000001a06077224 */ /* 0x000fe400078e0209 */
[----:B------:R-:W-:-:S02]  /*58e0*/  IMAD.MOV.U32 R10, RZ, RZ, 0x1 ;  /* 0x00000001ff0a7424 */ /* 0x000fc400078e00ff */
[----:B------:R-:W-:Y:S01]  /*58f0*/  IMAD.MOV.U32 R20, RZ, RZ, R24 ;  /* 0x000000ffff147224 */ /* 0x000fe200078e0018 */
[----:B------:R-:W-:Y:S02]  /*5900*/  SEL R21, R7, R8, !P1 ;  /* 0x0000000807157207 */ /* 0x000fe40004800000 */
[----:B------:R-:W-:-:S07]  /*5910*/  SEL R22, R8, R7, !P1 ;  /* 0x0000000708167207 */ /* 0x000fce0004800000 */
.L_x_101:
[----:B------:R-:W-:-:S08]  /*5920*/  NOP ;  /* 0x0000000000007918 */ /* 0x000fd00000000000 */
[----:B------:R-:W2:-:S00]  /*5930*/  USETMAXREG.DEALLOC.CTAPOOL 0x28 ;  /* 0x00000028000079c8 */ /* 0x000e8000080e0500 */
[----:B--2---:R-:W-:-:S13]  /*5940*/  ISETP.NE.AND P1, PT, R3, 0x1, PT ;  /* 0x000000010300780c */ /* 0x004fda0003f25270 */
[----:B------:R-:W-:Y:S05]  /*5950*/  @!P1 BRA `(.L_x_14) ;  /* 0x0000002000d89947 */ /* 0x000fea0003800000 */
[----:B------:R-:W-:Y:S05]  /*5960*/  @!P4 BRA `(.L_x_104) ;  /* 0x0000001000acc947 */ /* 0x000fea0003800000 */
[----:B------:R-:W-:-:S13]  /*5970*/  ISETP.NE.OR P0, PT, R3, 0x2, P0 ;  /* 0x000000020300780c */ /* 0x000fda0000705670 */
[----:B------:R-:W-:Y:S05]  /*5980*/  @P0 BRA `(.L_x_14) ;  /* 0x0000002000cc0947 */ /* 0x000fea0003800000 */
[----:B------:R-:W-:-:S13]  /*5990*/  LOP3.LUT P1, RZ, R10, 0xff, RZ, 0xc0, !PT ;  /* 0x000000ff0aff7812 */ /* 0x000fda000782c0ff */
[----:B------:R-:W-:Y:S05]  /*59a0*/  @!P1 BRA `(.L_x_105) ;  /* 0x0000000000189947 */ /* 0x000fea0003800000 */
[----:B------:R-:W-:Y:S01]  /*59b0*/  UMOV UR4, 0x400 ;  /* 0x0000040000047882 */ /* 0x000fe20000000000 */
[----:B------:R-:W-:Y:S01]  /*59c0*/  IMAD.MOV.U32 R0, RZ, RZ, RZ ;  /* 0x000000ffff007224 */ /* 0x000fe200078e00ff */
[----:B-1----:R-:W-:-:S04]  /*59d0*/  ULEA UR4, UR36, UR4, 0x18 ;  /* 0x0000000424047291 */ /* 0x002fc8000f8ec03f */
[----:B------:R-:W-:-:S05]  /*59e0*/  SHF.L.U32 R0, R0, 0x1f, RZ ;  /* 0x0000001f00007819 */ /* 0x000fca00000006ff */
[----:B------:R-:W1:Y:S02]  /*59f0*/  SYNCS.PHASECHK.TRANS64.TRYWAIT P0, [UR4+0xa8], R0 ;  /* 0x0000a800ff0075a7 */ /* 0x000e640008000144 */
[----:B-1----:R-:W-:Y:S05]  /*5a00*/  @!P0 BRA `(.L_x_106) ;  /* 0x0000002400348947 */ /* 0x002fea0003800000 */
.L_x_105:
[----:B-1----:R-:W-:Y:S01]  /*5a10*/  PRMT R0, RZ, 0x7610, R0 ;  /* 0x00007610ff007816 */ /* 0x002fe20000000000 */
[----:B------:R-:W-:Y:S06]  /*5a20*/  @P3 BRA `(.L_x_107) ;  /* 0x0000000000243947 */ /* 0x000fec0003800000 */
[----:B------:R-:W-:Y:S02]  /*5a30*/  ULDC.64 UR4, c[0x0][0x588] ;  /* 0x0001620000047ab9 */ /* 0x000fe40000000a00 */
[----:B------:R-:W-:-:S04]  /*5a40*/  ISETP.NE.U32.AND P0, PT, RZ, UR4, PT ;  /* 0x00000004ff007c0c */ /* 0x000fc8000bf05070 */
[----:B------:R-:W-:-:S13]  /*5a50*/  ISETP.NE.AND.EX P0, PT, RZ, UR5, PT, P0 ;  /* 0x00000005ff007c0c */ /* 0x000fda000bf05300 */
[----:B------:R-:W-:Y:S05]  /*5a60*/  @!P0 BRA `(.L_x_108) ;  /* 0x00000000000c8947 */ /* 0x000fea0003800000 */
[----:B------:R1:W5:Y:S01]  /*5a70*/  LDG.E R3, desc[UR52][R4.64] ;  /* 0x0000003404037981 */ /* 0x000362000c1e1900 */
[----:B------:R-:W-:Y:S01]  /*5a80*/  IMAD.MOV.U32 R0, RZ, RZ, 0x1 ;  /* 0x00000001ff007424 */ /* 0x000fe200078e00ff */
[----:B------:R-:W-:Y:S06]  /*5a90*/  BRA `(.L_x_107) ;  /* 0x0000000000087947 */ /* 0x000fec0003800000 */
.L_x_108:
[----:B------:R-:W2:Y:S01]  /*5aa0*/  LDC R3, c[0x0][0x580] ;  /* 0x00016000ff037b82 */ /* 0x000ea20000000800 */
[----:B------:R-:W-:-:S07]  /*5ab0*/  IMAD.MOV.U32 R0, RZ, RZ, 0x1 ;  /* 0x00000001ff007424 */ /* 0x000fce00078e00ff */
.L_x_107:
[----:B------:R-:W-:Y:S01]  /*5ac0*/  MOV R8, 0x1 ;  /* 0x0000000100087802 */ /* 0x000fe20000000f00 */
[----:B------:R-:W-:Y:S06]  /*5ad0*/  @!P1 BRA `(.L_x_109) ;  /* 0x0000000c00e09947 */ /* 0x000fec0003800000 */
[----:B------:R-:W3:Y:S01]  /*5ae0*/  LDC R9, c[0x0][0x900] ;  /* 0x00024000ff097b82 */ /* 0x000ee20000000800 */
[----:B-1----:R-:W-:Y:S01]  /*5af0*/  IMAD.MOV.U32 R4, RZ, RZ, -0x1 ;  /* 0xffffffffff047424 */ /* 0x002fe200078e00ff */
[----:B------:R-:W-:Y:S01]  /*5b00*/  LOP3.LUT R10, R18, 0x2, RZ, 0xfc, !PT ;  /* 0x00000002120a7812 */ /* 0x000fe200078efcff */
[----:B------:R-:W-:Y:S01]  /*5b10*/  IMAD.MOV.U32 R6, RZ, RZ, 0x1 ;  /* 0x00000001ff067424 */ /* 0x000fe200078e00ff */
[----:B------:R-:W-:Y:S01]  /*5b20*/  ULDC.64 UR6, c[0x0][0x198] ;  /* 0x0000660000067ab9 */ /* 0x000fe20000000a00 */
[----:B------:R-:W-:Y:S01]  /*5b30*/  IMAD.MOV.U32 R8, RZ, RZ, 0x1 ;  /* 0x00000001ff087424 */ /* 0x000fe200078e00ff */
[----:B------:R-:W-:Y:S01]  /*5b40*/  ULDC.64 UR14, c[0x0][0x588] ;  /* 0x00016200000e7ab9 */ /* 0x000fe20000000a00 */
[----:B------:R-:W-:Y:S01]  /*5b50*/  ULDC.64 UR22, c[0x0][0x8f8] ;  /* 0x00023e0000167ab9 */ /* 0x000fe20000000a00 */
[----:B------:R-:W1:Y:S01]  /*5b60*/  LDC R11, c[0x0][0x8a8] ;  /* 0x00022a00ff0b7b82 */ /* 0x000e620000000800 */
[----:B------:R-:W-:Y:S01]  /*5b70*/  ULDC.64 UR24, c[0x0][0x590] ;  /* 0x0001640000187ab9 */ /* 0x000fe20000000a00 */
[----:B---3--:R-:W-:-:S02]  /*5b80*/  SHF.L.U32 R4, R4, R9, RZ ;  /* 0x0000000904047219 */ /* 0x008fc400000006ff */
[----:B------:R-:W-:Y:S02]  /*5b90*/  SHF.L.U32 R9, R6, R9, RZ ;  /* 0x0000000906097219 */ /* 0x000fe400000006ff */
[----:B------:R-:W-:Y:S01]  /*5ba0*/  LOP3.LUT R12, RZ, R4, RZ, 0x33, !PT ;  /* 0x00000004ff0c7212 */ /* 0x000fe200078e33ff */
[----:B-1----:R-:W-:-:S07]  /*5bb0*/  VIADD R11, R11, 0xffffffff ;  /* 0xffffffff0b0b7836 */ /* 0x002fce0000000000 */
.L_x_141:
[----:B------:R-:W-:Y:S02]  /*5bc0*/  ISETP.NE.U32.AND P0, PT, RZ, UR24, PT ;  /* 0x00000018ff007c0c */ /* 0x000fe4000bf05070 */
[----:B------:R-:W-:Y:S02]  /*5bd0*/  R2UR UR19, R22 ;  /* 0x00000000161372ca */ /* 0x000fe400000e0000 */
[----:B------:R-:W-:Y:S02]  /*5be0*/  R2UR UR18, R21 ;  /* 0x00000000151272ca */ /* 0x000fe400000e0000 */
[----:B------:R-:W-:-:S09]  /*5bf0*/  ISETP.NE.AND.EX P0, PT, RZ, UR25, PT, P0 ;  /* 0x00000019ff007c0c */ /* 0x000fd2000bf05300 */
[----:B------:R-:W-:Y:S02]  /*5c00*/  USHF.L.U32 UR19, UR19, 0x7, URZ ;  /* 0x0000000713137899 */ /* 0x000fe4000800063f */
[----:B------:R-:W-:Y:S02]  /*5c10*/  USHF.L.U32 UR18, UR18, 0x7, URZ ;  /* 0x0000000712127899 */ /* 0x000fe4000800063f */
[----:B--234-:R-:W-:Y:S10]  /*5c20*/  @!P0 BRA `(.L_x_110) ;  /* 0x00000000002c8947 */ /* 0x01cff40003800000 */
[----:B------:R-:W-:-:S04]  /*5c30*/  ISETP.NE.U32.AND P1, PT, RZ, UR14, PT ;  /* 0x0000000eff007c0c */ /* 0x000fc8000bf25070 */
[----:B------:R-:W-:-:S13]  /*5c40*/  ISETP.NE.AND.EX P1, PT, RZ, UR15, PT, P1 ;  /* 0x0000000fff007c0c */ /* 0x000fda000bf25310 */
[----:B------:R-:W-:Y:S05]  /*5c50*/  @!P1 BRA `(.L_x_111) ;  /* 0x0000000000189947 */ /* 0x000fea0003800000 */
[----:B------:R-:W1:Y:S01]  /*5c60*/  LDC.64 R4, c[0x0][0x588] ;  /* 0x00016200ff047b82 */ /* 0x000e620000000a00 */
[----:B--2--5:R-:W-:-:S04]  /*5c70*/  IMAD R3, R20, UR24, RZ ;  /* 0x0000001814037c24 */ /* 0x024fc8000f8e02ff */
[----:B-1----:R-:W-:-:S05]  /*5c80*/  IMAD.WIDE R4, R3, 0x4, R4 ;  /* 0x0000000403047825 */ /* 0x002fca00078e0204 */
[----:B------:R1:W5:Y:S01]  /*5c90*/  LDG.E R3, desc[UR52][R4.64] ;  /* 0x0000003404037981 */ /* 0x000362000c1e1900 */
[----:B------:R-:W-:Y:S01]  /*5ca0*/  IMAD.MOV.U32 R0, RZ, RZ, 0x1 ;  /* 0x00000001ff007424 */ /* 0x000fe200078e00ff */
[----:B------:R-:W-:Y:S06]  /*5cb0*/  BRA `(.L_x_110) ;  /* 0x0000000000087947 */ /* 0x000fec0003800000 */
.L_x_111:
[----:B--2--5:R-:W3:Y:S01]  /*5cc0*/  LDC R3, c[0x0][0x580] ;  /* 0x00016000ff037b82 */ /* 0x024ee20000000800 */
[----:B------:R-:W-:-:S07]  /*5cd0*/  IMAD.MOV.U32 R0, RZ, RZ, 0x1 ;  /* 0x00000001ff007424 */ /* 0x000fce00078e00ff */
.L_x_110:
[----:B------:R-:W-:Y:S05]  /*5ce0*/  @!P0 BRA `(.L_x_112) ;  /* 0x00000000001c8947 */ /* 0x000fea0003800000 */
[----:B------:R-:W-:-:S13]  /*5cf0*/  LOP3.LUT P2, RZ, R0, 0xff, RZ, 0xc0, !PT ;  /* 0x000000ff00ff7812 */ /* 0x000fda000784c0ff */
[----:B-1----:R-:W1:Y:S02]  /*5d00*/  @!P2 LDC.64 R4, c[0x0][0x588] ;  /* 0x00016200ff04ab82 */ /* 0x002e640000000a00 */
[----:B-1----:R-:W-:-:S04]  /*5d10*/  @!P2 ISETP.NE.U32.AND P0, PT, R4, RZ, PT ;  /* 0x000000ff0400a20c */ /* 0x002fc80003f05070 */
[----:B------:R-:W-:Y:S02]  /*5d20*/  @!P2 ISETP.NE.AND.EX P1, PT, R5, RZ, PT, P0 ;  /* 0x000000ff0500a20c */ /* 0x000fe40003f25300 */
[----:B--23-5:R-:W-:Y:S02]  /*5d30*/  @P2 FSETP.EQ.AND P0, PT, R3, RZ, PT ;  /* 0x000000ff0300220b */ /* 0x02cfe40003f02000 */
[----:B------:R-:W-:Y:S01]  /*5d40*/  @!P2 PLOP3.LUT P0, PT, P1, PT, PT, 0x8, 0x0 ;  /* 0x000000000000a81c */ /* 0x000fe20000f0e170 */
[----:B------:R-:W-:-:S12]  /*5d50*/  BRA `(.L_x_113) ;  /* 0x0000000000047947 */ /* 0x000fd80003800000 */
.L_x_112:
[----:B--23-5:R-:W-:-:S13]  /*5d60*/  FSETP.EQ.AND P0, PT, R3, RZ, PT ;  /* 0x000000ff0300720b */ /* 0x02cfda0003f02000 */
.L_x_113:
[----:B------:R-:W-:Y:S02]  /*5d70*/  ISETP.NE.AND P2, PT, R10, 0x3, PT ;  /* 0x000000030a00780c */ /* 0x000fe40003f45270 */
[----:B------:R-:W-:-:S04]  /*5d80*/  ELECT P1, URZ, PT ;  /* 0x00000000003f782f */ /* 0x000fc80003820000 */
[----:B------:R-:W-:-:S07]  /*5d90*/  PLOP3.LUT P0, PT, P1, P0, PT, 0x20, 0x0 ;  /* 0x000000000000781c */ /* 0x000fce0000f00470 */
[----:B------:R-:W-:Y:S06]  /*5da0*/  @!P2 BRA `(.L_x_114) ;  /* 0x000000000004a947 */ /* 0x000fec0003800000 */
[----:B------:R-:W-:Y:S01]  /*5db0*/  BPT.TRAP 0x1 ;  /* 0x000000040000795c */ /* 0x000fe20000300000 */
.L_x_114:
[----:B------:R-:W2:Y:S01]  /*5dc0*/  S2UR UR36, SR_CgaCtaId ;  /* 0x00000000002479c3 */ /* 0x000ea20000008800 */
[----:B------:R-:W-:Y:S01]  /*5dd0*/  UMOV UR4, 0x400 ;  /* 0x0000040000047882 */ /* 0x000fe20000000000 */
[----:B-1----:R-:W-:Y:S01]  /*5de0*/  SHF.L.U32 R4, R8, 0x1f, RZ ;  /* 0x0000001f08047819 */ /* 0x002fe200000006ff */
[----:B--2---:R-:W-:-:S09]  /*5df0*/  ULEA UR5, UR36, UR4, 0x18 ;  /* 0x0000000424057291 */ /* 0x004fd2000f8ec03f */
[----:B------:R-:W1:Y:S02]  /*5e00*/  SYNCS.PHASECHK.TRANS64.TRYWAIT P1, [UR5+0x80], R4 ;  /* 0x00008004ff0075a7 */ /* 0x000e640008020145 */
[----:B-1----:R-:W-:Y:S05]  /*5e10*/  @!P1 BRA `(.L_x_115) ;  /* 0x0000002000489947 */ /* 0x002fea0003800000 */
.L_x_174:
[----:B------:R-:W-:Y:S04]  /*5e20*/  BSSY B0, `(.L_x_116) ;  /* 0x000000e000007945 */ /* 0x000fe80003800000 */
[----:B------:R-:W-:Y:S05]  /*5e30*/  @!P0 BRA `(.L_x_117) ;  /* 0x0000000000308947 */ /* 0x000fea0003800000 */
[----:B------:R-:W-:Y:S01]  /*5e40*/  R2UR UR20, R20 ;  /* 0x00000000141472ca */ /* 0x000fe200000e0000 */
[----:B------:R-:W-:Y:S02]  /*5e50*/  UIADD3 UR8, UP0, UR6, 0x3f0, URZ ;  /* 0x000003f006087890 */ /* 0x000fe4000ff1e03f */
[----:B------:R-:W-:Y:S02]  /*5e60*/  UIADD3 UR16, UR5, 0x200, URZ ;  /* 0x0000020005107890 */ /* 0x000fe4000fffe03f */
[----:B------:R-:W-:Y:S02]  /*5e70*/  UIADD3 UR17, UR5, 0x60, URZ ;  /* 0x0000006005117890 */ /* 0x000fe4000fffe03f */
[----:B------:R-:W-:Y:S01]  /*5e80*/  UIADD3.X UR9, URZ, UR7, URZ, UP0, !UPT ;  /* 0x000000073f097290 */ /* 0x000fe200087fe43f */
[----:B------:R-:W-:Y:S01]  /*5e90*/  UMOV UR10, 0x0 ;  /* 0x00000000000a7882 */ /* 0x000fe20000000000 */
[----:B------:R-:W-:-:S07]  /*5ea0*/  UMOV UR11, 0x10000000 ;  /* 0x10000000000b7882 */ /* 0x000fce0000000000 */
[----:B------:R2:W-:Y:S02]  /*5eb0*/  UTMALDG.3D [UR16], [UR8], desc[UR10] ;  /* 0x00000a10080075b4 */ /* 0x0005e40008011000 */
[----:B--2---:R-:W-:Y:S05]  /*5ec0*/  @!P2 BRA `(.L_x_118) ;  /* 0x000000000004a947 */ /* 0x004fea0003800000 */
[----:B------:R-:W-:Y:S01]  /*5ed0*/  BPT.TRAP 0x1 ;  /* 0x000000040000795c */ /* 0x000fe20000300000 */
.L_x_118:
[----:B-1----:R-:W1:Y:S02]  /*5ee0*/  LDC R5, c[0x0][0x800] ;  /* 0x00020000ff057b82 */ /* 0x002e640000000800 */
[----:B-1----:R2:W-:Y:S02]  /*5ef0*/  SYNCS.ARRIVE.TRANS64.RED.A0TR RZ, [UR5+0x60], R5 ;  /* 0x00006005ffff79a7 */ /* 0x0025e40008300405 */
.L_x_117:
[----:B------:R-:W-:Y:S05]  /*5f00*/  BSYNC B0 ;  /* 0x0000000000007941 */ /* 0x000fea0003800000 */
.L_x_116:
[----:B------:R-:W-:Y:S05]  /*5f10*/  @!P2 BRA `(.L_x_119) ;  /* 0x000000000004a947 */ /* 0x000fea0003800000 */
[----:B------:R-:W-:Y:S01]  /*5f20*/  BPT.TRAP 0x1 ;  /* 0x000000040000795c */ /* 0x000fe20000300000 */
.L_x_119:
[----:B------:R-:W-:-:S04]  /*5f30*/  UIADD3 UR4, UR5, 0x60, URZ ;  /* 0x0000006005047890 */ /* 0x000fc8000fffe03f */
[----:B------:R-:W-:-:S09]  /*5f40*/  UPRMT UR4, UR36, 0x654, UR4 ;  /* 0x0000065424047896 */ /* 0x000fd20008000004 */
[----:B------:R-:W-:Y:S01]  /*5f50*/  SYNCS.ARRIVE.TRANS64.RED.A1T0 RZ, [UR4], RZ ;  /* 0x000000ffffff79a7 */ /* 0x000fe20008100404 */
[----:B------:R-:W-:Y:S05]  /*5f60*/  @!P2 BRA `(.L_x_120) ;  /* 0x000000000004a947 */ /* 0x000fea0003800000 */
[----:B------:R-:W-:Y:S01]  /*5f70*/  BPT.TRAP 0x1 ;  /* 0x000000040000795c */ /* 0x000fe20000300000 */
.L_x_120:
[----:B------:R-:W3:Y:S02]  /*5f80*/  SYNCS.PHASECHK.TRANS64.TRYWAIT P1, [UR5+0x88], R4 ;  /* 0x00008804ff0075a7 */ /* 0x000ee40008020145 */
[----:B---3--:R-:W-:Y:S05]  /*5f90*/  @!P1 BRA `(.L_x_121) ;  /* 0x0000002000009947 */ /* 0x008fea0003800000 */
.L_x_175:
[----:B------:R-:W-:Y:S04]  /*5fa0*/  BSSY B0, `(.L_x_122) ;  /* 0x0000010000007945 */ /* 0x000fe80003800000 */
[----:B------:R-:W-:Y:S05]  /*5fb0*/  @!P0 BRA `(.L_x_123) ;  /* 0x0000000000388947 */ /* 0x000fea0003800000 */
[----:B------:R-:W-:Y:S01]  /*5fc0*/  UIADD3 UR16, UP0, UR6, 0x3f0, URZ ;  /* 0x000003f006107890 */ /* 0x000fe2000ff1e03f */
[----:B------:R-:W-:Y:S01]  /*5fd0*/  R2UR UR12, R20 ;  /* 0x00000000140c72ca */ /* 0x000fe200000e0000 */
[----:B------:R-:W-:Y:S02]  /*5fe0*/  UIADD3 UR10, UR18, 0x20, URZ ;  /* 0x00000020120a7890 */ /* 0x000fe4000fffe03f */
[----:B------:R-:W-:Y:S02]  /*5ff0*/  UIADD3 UR8, UR5, 0x2200, URZ ;  /* 0x0000220005087890 */ /* 0x000fe4000fffe03f */
[----:B------:R-:W-:Y:S02]  /*6000*/  UIADD3 UR9, UR5, 0x68, URZ ;  /* 0x0000006805097890 */ /* 0x000fe4000fffe03f */
[----:B------:R-:W-:Y:S01]  /*6010*/  UIADD3.X UR17, URZ, UR7, URZ, UP0, !UPT ;  /* 0x000000073f117290 */ /* 0x000fe200087fe43f */
[----:B------:R-:W-:Y:S01]  /*6020*/  UMOV UR20, 0x0 ;  /* 0x0000000000147882 */ /* 0x000fe20000000000 */
[----:B------:R-:W-:Y:S01]  /*6030*/  UMOV UR21, 0x10000000 ;  /* 0x1000000000157882 */ /* 0x000fe20000000000 */
[----:B------:R-:W-:-:S06]  /*6040*/  UMOV UR11, UR19 ;  /* 0x00000013000b7c82 */ /* 0x000fcc0008000000 */
[----:B------:R3:W-:Y:S02]  /*6050*/  UTMALDG.3D [UR8], [UR16], desc[UR20] ;  /* 0x00001408100075b4 */ /* 0x0007e40008011000 */
[----:B---3--:R-:W-:Y:S05]  /*6060*/  @!P2 BRA `(.L_x_124) ;  /* 0x000000000004a947 */ /* 0x008fea0003800000 */
[----:B------:R-:W-:Y:S01]  /*6070*/  BPT.TRAP 0x1 ;  /* 0x000000040000795c */ /* 0x000fe20000300000 */
.L_x_124:
[----:B-12---:R-:W1:Y:S02]  /*6080*/  LDC R5, c[0x0][0x800] ;  /* 0x00020000ff057b82 */ /* 0x006e640000000800 */
[----:B-1----:R3:W-:Y:S02]  /*6090*/  SYNCS.ARRIVE.TRANS64.RED.A0TR RZ, [UR5+0x68], R5 ;  /* 0x00006805ffff79a7 */ /* 0x0027e40008300405 */
.L_x_123:
[----:B------:R-:W-:Y:S05]  /*60a0*/  BSYNC B0 ;  /* 0x0000000000007941 */ /* 0x000fea0003800000 */
.L_x_122:
[----:B------:R-:W-:Y:S05]  /*60b0*/  @!P2 BRA `(.L_x_125) ;  /* 0x000000000004a947 */ /* 0x000fea0003800000 */
[----:B------:R-:W-:Y:S01]  /*60c0*/  BPT.TRAP 0x1 ;  /* 0x000000040000795c */ /* 0x000fe20000300000 */
.L_x_125:
[----:B------:R-:W-:-:S04]  /*60d0*/  UIADD3 UR4, UR5, 0x68, URZ ;  /* 0x0000006805047890 */ /* 0x000fc8000fffe03f */
[----:B------:R-:W-:-:S09]  /*60e0*/  UPRMT UR4, UR36, 0x654, UR4 ;  /* 0x0000065424047896 */ /* 0x000fd20008000004 */
[----:B------:R-:W-:Y:S01]  /*60f0*/  SYNCS.ARRIVE.TRANS64.RED.A1T0 RZ, [UR4], RZ ;  /* 0x000000ffffff79a7 */ /* 0x000fe20008100404 */
[----:B------:R-:W-:Y:S05]  /*6100*/  @!P2 BRA `(.L_x_126) ;  /* 0x000000000004a947 */ /* 0x000fea0003800000 */
[----:B------:R-:W-:Y:S01]  /*6110*/  BPT.TRAP 0x1 ;  /* 0x000000040000795c */ /* 0x000fe20000300000 */
.L_x_126:
[----:B------:R-:W4:Y:S02]  /*6120*/  SYNCS.PHASECHK.TRANS64.TRYWAIT P1, [UR5+0x90], R4 ;  /* 0x00009004ff0075a7 */ /* 0x000f240008020145 */
[----:B----4-:R-:W-:Y:S05]  /*6130*/  @!P1 BRA `(.L_x_127) ;  /* 0x0000001c00b09947 */ /* 0x010fea0003800000 */
.L_x_176:
        /* <DEDUP_REMOVED lines=12> */
[----:B----4-:R-:W-:Y:S05]  /*6200*/  @!P2 BRA `(.L_x_130) ;  /* 0x000000000004a947 */ /* 0x010fea0003800000 */
[----:B------:R-:W-:Y:S01]  /*6210*/  BPT.TRAP 0x1 ;  /* 0x000000040000795c */ /* 0x000fe20000300000 */
.L_x_130:
[----:B-123--:R-:W1:Y:S02]  /*6220*/  LDC R5, c[0x0][0x800] ;  /* 0x00020000ff057b82 */ /* 0x00ee640000000800 */
[----:B-1----:R4:W-:Y:S02]  /*6230*/  SYNCS.ARRIVE.TRANS64.RED.A0TR RZ, [UR5+0x70], R5 ;  /* 0x00007005ffff79a7 */ /* 0x0029e40008300405 */
.L_x_129:
[----:B------:R-:W-:Y:S05]  /*6240*/  BSYNC B0 ;  /* 0x0000000000007941 */ /* 0x000fea0003800000 */
.L_x_128:
[----:B------:R-:W-:Y:S05]  /*6250*/  @!P2 BRA `(.L_x_131) ;  /* 0x000000000004a947 */ /* 0x000fea0003800000 */
[----:B------:R-:W-:Y:S01]  /*6260*/  BPT.TRAP 0x1 ;  /* 0x000000040000795c */ /* 0x000fe20000300000 */
.L_x_131:
[----:B------:R-:W-:-:S04]  /*6270*/  UIADD3 UR4, UR5, 0x70, URZ ;  /* 0x0000007005047890 */ /* 0x000fc8000fffe03f */
[----:B------:R-:W-:-:S09]  /*6280*/  UPRMT UR4, UR36, 0x654, UR4 ;  /* 0x0000065424047896 */ /* 0x000fd20008000004 */
[----:B------:R-:W-:Y:S01]  /*6290*/  SYNCS.ARRIVE.TRANS64.RED.A1T0 RZ, [UR4], RZ ;  /* 0x000000ffffff79a7 */ /* 0x000fe20008100404 */
[----:B------:R-:W-:Y:S05]  /*62a0*/  @!P2 BRA `(.L_x_132) ;  /* 0x000000000004a947 */ /* 0x000fea0003800000 */
[----:B------:R-:W-:Y:S01]  /*62b0*/  BPT.TRAP 0x1 ;  /* 0x000000040000795c */ /* 0x000fe20000300000 */
.L_x_132:
[----:B------:R-:W5:Y:S02]  /*62c0*/  SYNCS.PHASECHK.TRANS64.TRYWAIT P1, [UR5+0x98], R4 ;  /* 0x00009804ff0075a7 */ /* 0x000f640008020145 */
[----:B-----5:R-:W-:Y:S05]  /*62d0*/  @!P1 BRA `(.L_x_133) ;  /* 0x0000001c00609947 */ /* 0x020fea0003800000 */
.L_x_177:
[----:B------:R-:W-:Y:S04]  /*62e0*/  BSSY B0, `(.L_x_134) ;  /* 0x0000010000007945 */ /* 0x000fe80003800000 */
[----:B------:R-:W-:Y:S05]  /*62f0*/  @!P0 BRA `(.L_x_135) ;  /* 0x0000000000388947 */ /* 0x000fea0003800000 */
[----:B------:R-:W-:Y:S01]  /*6300*/  R2UR UR12, R20 ;  /* 0x00000000140c72ca */ /* 0x000fe200000e0000 */
[----:B------:R-:W-:Y:S02]  /*6310*/  UIADD3 UR16, UP0, UR6, 0x3f0, URZ ;  /* 0x000003f006107890 */ /* 0x000fe4000ff1e03f */
        /* <DEDUP_REMOVED lines=8> */
[----:B-1----:R-:W-:Y:S05]  /*63a0*/  @!P2 BRA `(.L_x_136) ;  /* 0x000000000004a947 */ /* 0x002fea0003800000 */
[----:B------:R-:W-:Y:S01]  /*63b0*/  BPT.TRAP 0x1 ;  /* 0x000000040000795c */ /* 0x000fe20000300000 */
.L_x_136:
[----:B------:R-:W1:Y:S02]  /*63c0*/  LDC R4, c[0x0][0x800] ;  /* 0x00020000ff047b82 */ /* 0x000e640000000800 */
[----:B-1----:R1:W-:Y:S02]  /*63d0*/  SYNCS.ARRIVE.TRANS64.RED.A0TR RZ, [UR5+0x78], R4 ;  /* 0x00007804ffff79a7 */ /* 0x0023e40008300405 */
.L_x_135:
[----:B------:R-:W-:Y:S05]  /*63e0*/  BSYNC B0 ;  /* 0x0000000000007941 */ /* 0x000fea0003800000 */
.L_x_134:
[----:B------:R-:W-:Y:S05]  /*63f0*/  @!P2 BRA `(.L_x_137) ;  /* 0x000000000004a947 */ /* 0x000fea0003800000 */
[----:B------:R-:W-:Y:S01]  /*6400*/  BPT.TRAP 0x1 ;  /* 0x000000040000795c */ /* 0x000fe20000300000 */
.L_x_137:
[----:B------:R-:W-:Y:S01]  /*6410*/  IADD3 R16, P0, R16, UR38, RZ ;  /* 0x0000002610107c10 */ /* 0x000fe2000ff1e0ff */
[----:B------:R-:W-:Y:S01]  /*6420*/  UIADD3 UR4, UR5, 0x78, URZ ;  /* 0x0000007805047890 */ /* 0x000fe2000fffe03f */
[----:B------:R-:W-:Y:S01]  /*6430*/  LOP3.LUT R8, R8, 0x1, RZ, 0x3c, !PT ;  /* 0x0000000108087812 */ /* 0x000fe200078e3cff */
[----:B------:R-:W-:Y:S01]  /*6440*/  IMAD.MOV.U32 R22, RZ, RZ, -0x1 ;  /* 0xffffffffff167424 */ /* 0x000fe200078e00ff */
[----:B------:R-:W-:Y:S01]  /*6450*/  IADD3.X R17, R17, UR37, RZ, P0, !PT ;  /* 0x0000002511117c10 */ /* 0x000fe200087fe4ff */
[----:B------:R-:W-:Y:S01]  /*6460*/  UPRMT UR4, UR36, 0x654, UR4 ;  /* 0x0000065424047896 */ /* 0x000fe20008000004 */
[----:B------:R-:W-:Y:S01]  /*6470*/  ISETP.GE.U32.AND P0, PT, R16, UR22, PT ;  /* 0x0000001610007c0c */ /* 0x000fe2000bf06070 */
[----:B------:R-:W-:Y:S01]  /*6480*/  IMAD.MOV.U32 R21, RZ, RZ, -0x1 ;  /* 0xffffffffff157424 */ /* 0x000fe200078e00ff */
[----:B-1----:R-:W-:Y:S02]  /*6490*/  PRMT R4, RZ, 0x7610, R4 ;  /* 0x00007610ff047816 */ /* 0x002fe40000000004 */
[----:B------:R-:W-:-:S02]  /*64a0*/  ISETP.GE.U32.AND.EX P0, PT, R17, UR23, PT, P0 ;  /* 0x0000001711007c0c */ /* 0x000fc4000bf06100 */
[----:B------:R-:W-:Y:S02]  /*64b0*/  MOV R20, 0xffffffff ;  /* 0xffffffff00147802 */ /* 0x000fe40000000f00 */
[----:B------:R-:W-:Y:S09]  /*64c0*/  SYNCS.ARRIVE.TRANS64.RED.A1T0 RZ, [UR4], RZ ;  /* 0x000000ffffff79a7 */ /* 0x000ff20008100404 */
[----:B------:R-:W-:Y:S05]  /*64d0*/  @P0 BRA `(.L_x_138) ;  /* 0x0000000400580947 */ /* 0x000fea0003800000 */
[----:B------:R-:W1:Y:S01]  /*64e0*/  S2R R13, SR_CTAID.X ;  /* 0x00000000000d7919 */ /* 0x000e620000002500 */
[----:B------:R-:W5:Y:S01]  /*64f0*/  LDC.64 R14, c[0x0][0x8d0] ;  /* 0x00023400ff0e7b82 */ /* 0x000f620000000a00 */
[----:B------:R-:W-:Y:S01]  /*6500*/  ULDC UR4, c[0x0][0x150] ;  /* 0x0000540000047ab9 */ /* 0x000fe20000000800 */
[----:B------:R-:W-:Y:S01]  /*6510*/  IMAD.MOV.U32 R22, RZ, RZ, R17 ;  /* 0x000000ffff167224 */ /* 0x000fe200078e0011 */
[----:B------:R-:W2:Y:S05]  /*6520*/  S2R R20, SR_CTAID.Y ;  /* 0x0000000000147919 */ /* 0x000eaa0000002600 */
[----:B------:R-:W3:Y:S08]  /*6530*/  LDC R6, c[0x0][0x144] ;  /* 0x00005100ff067b82 */ /* 0x000ef00000000800 */
[----:B------:R-:W3:Y:S01]  /*6540*/  LDC R21, c[0x0][0x8d8] ;  /* 0x00023600ff157b82 */ /* 0x000ee20000000800 */
[----:B-----5:R-:W-:-:S04]  /*6550*/  ISETP.NE.U32.AND P0, PT, R14, RZ, PT ;  /* 0x000000ff0e00720c */ /* 0x020fc80003f05070 */
[----:B------:R-:W-:Y:S02]  /*6560*/  ISETP.NE.AND.EX P0, PT, R15, RZ, PT, P0 ;  /* 0x000000ff0f00720c */ /* 0x000fe40003f05300 */
[----:B-1----:R-:W-:Y:S02]  /*6570*/  I2FP.F32.U32 R4, R13 ;  /* 0x0000000d00047245 */ /* 0x002fe40000201000 */
[----:B--2---:R-:W-:-:S03]  /*6580*/  I2FP.F32.U32 R23, R20 ;  /* 0x0000001400177245 */ /* 0x004fc60000201000 */
[----:B------:R-:W-:-:S06]  /*6590*/  FMUL R4, R4, UR4 ;  /* 0x0000000404047c20 */ /* 0x000fcc0008400000 */
[----:B------:R-:W3:Y:S02]  /*65a0*/  F2I.U32.TRUNC.NTZ R4, R4 ;  /* 0x0000000400047305 */ /* 0x000ee4000020f000 */
[----:B---34-:R-:W-:-:S04]  /*65b0*/  IMAD.MOV R5, RZ, RZ, -R4 ;  /* 0x000000ffff057224 */ /* 0x018fc800078e0a04 */
[----:B------:R-:W-:Y:S02]  /*65c0*/  IMAD R13, R6, R5, R13 ;  /* 0x00000005060d7224 */ /* 0x000fe400078e020d */
[----:B------:R-:W-:Y:S01]  /*65d0*/  IMAD.MOV.U32 R6, RZ, RZ, R16 ;  /* 0x000000ffff067224 */ /* 0x000fe200078e0010 */
[----:B------:R-:W-:Y:S06]  /*65e0*/  @!P0 BRA `(.L_x_139) ;  /* 0x0000000000308947 */ /* 0x000fec0003800000 */
[----:B------:R-:W1:Y:S02]  /*65f0*/  LDC R5, c[0x0][0x8dc] ;  /* 0x00023700ff057b82 */ /* 0x000e640000000800 */
[----:B-1----:R-:W-:-:S05]  /*6600*/  IADD3 R5, P0, R16, R5, RZ ;  /* 0x0000000510057210 */ /* 0x002fca0007f1e0ff */
[----:B------:R-:W-:-:S04]  /*6610*/  IMAD.X R19, RZ, RZ, R17, P0 ;  /* 0x000000ffff137224 */ /* 0x000fc800000e0611 */
[----:B------:R-:W-:-:S04]  /*6620*/  IMAD.WIDE.U32 R6, R19, R14, RZ ;  /* 0x0000000e13067225 */ /* 0x000fc800078e00ff */
[----:B------:R-:W-:-:S04]  /*6630*/  IMAD.WIDE.U32 R6, P0, R5, R15, R6 ;  /* 0x0000000f05067225 */ /* 0x000fc80007800006 */
[----:B------:R-:W-:-:S04]  /*6640*/  IMAD.WIDE.U32 R4, R5, R14, RZ ;  /* 0x0000000e05047225 */ /* 0x000fc800078e00ff */
[----:B------:R-:W-:Y:S01]  /*6650*/  IMAD.MOV.U32 R4, RZ, RZ, R7 ;  /* 0x000000ffff047224 */ /* 0x000fe200078e0007 */
[----:B------:R-:W-:Y:S01]  /*6660*/  IADD3 RZ, P1, R5, R6, RZ ;  /* 0x0000000605ff7210 */ /* 0x000fe20007f3e0ff */
[----:B------:R-:W-:-:S04]  /*6670*/  IMAD.X R5, RZ, RZ, RZ, P0 ;  /* 0x000000ffff057224 */ /* 0x000fc800000e06ff */
[----:B------:R-:W-:-:S04]  /*6680*/  IMAD.WIDE.U32.X R4, R19, R15, R4, P1 ;  /* 0x0000000f13047225 */ /* 0x000fc800008e0404 */
[----:B------:R-:W-:Y:S02]  /*6690*/  IMAD.MOV.U32 R6, RZ, RZ, R4 ;  /* 0x000000ffff067224 */ /* 0x000fe400078e0004 */
[----:B------:R-:W-:-:S07]  /*66a0*/  IMAD.MOV.U32 R22, RZ, RZ, R5 ;  /* 0x000000ffff167224 */ /* 0x000fce00078e0005 */
.L_x_139:
[----:B------:R-:W-:Y:S01]  /*66b0*/  ULDC UR4, c[0x0][0x154] ;  /* 0x0000550000047ab9 */ /* 0x000fe20000000800 */
[----:B------:R-:W1:Y:S01]  /*66c0*/  LDC R7, c[0x0][0x148] ;  /* 0x00005200ff077b82 */ /* 0x000e620000000800 */
[----:B------:R-:W-:Y:S01]  /*66d0*/  FMUL R14, R23, UR4 ;  /* 0x00000004170e7c20 */ /* 0x000fe20008400000 */
[----:B------:R-:W-:Y:S02]  /*66e0*/  ISETP.NE.AND P2, PT, R2, 0x1, PT ;  /* 0x000000010200780c */ /* 0x000fe40003f45270 */
[-CC-:B------:R-:W-:Y:S02]  /*66f0*/  SHF.R.U64 R19, R6, R21.reuse, R22.reuse ;  /* 0x0000001506137219 */ /* 0x180fe40000001216 */
[----:B------:R-:W-:Y:S01]  /*6700*/  SHF.R.U32.HI R21, RZ, R21, R22 ;  /* 0x00000015ff157219 */ /* 0x000fe20000011616 */
[----:B------:R-:W2:Y:S01]  /*6710*/  F2I.U32.TRUNC.NTZ R14, R14 ;  /* 0x0000000e000e7305 */ /* 0x000ea2000020f000 */
[----:B------:R-:W3:Y:S01]  /*6720*/  LDC.64 R4, c[0x0][0x8c8] ;  /* 0x00023200ff047b82 */ /* 0x000ee20000000a00 */
[----:B------:R-:W-:-:S04]  /*6730*/  IADD3 R23, P0, RZ, -R19, RZ ;  /* 0x80000013ff177210 */ /* 0x000fc80007f1e0ff */
[----:B------:R-:W-:-:S03]  /*6740*/  IADD3.X R21, RZ, ~R21, RZ, P0, !PT ;  /* 0x80000015ff157210 */ /* 0x000fc600007fe4ff */
[----:B------:R-:W4:Y:S01]  /*6750*/  LDC R22, c[0x0][0x8c0] ;  /* 0x00023000ff167b82 */ /* 0x000f220000000800 */
[----:B--2---:R-:W-:-:S07]  /*6760*/  IMAD.MOV R15, RZ, RZ, -R14 ;  /* 0x000000ffff0f7224 */ /* 0x004fce00078e0a0e */
[----:B------:R-:W2:Y:S01]  /*6770*/  LDC R27, c[0x0][0x900] ;  /* 0x00024000ff1b7b82 */ /* 0x000ea20000000800 */
[----:B-1----:R-:W-:-:S07]  /*6780*/  @P2 IMAD R13, R7, R15, R20 ;  /* 0x0000000f070d2224 */ /* 0x002fce00078e0214 */
[----:B------:R-:W1:Y:S01]  /*6790*/  LDC.64 R14, c[0x0][0x8e8] ;  /* 0x00023a00ff0e7b82 */ /* 0x000e620000000a00 */
[----:B---3--:R-:W-:-:S04]  /*67a0*/  IMAD R6, R21, R4, RZ ;  /* 0x0000000415067224 */ /* 0x008fc800078e02ff */
[C---:B------:R-:W-:Y:S02]  /*67b0*/  IMAD R7, R23.reuse, R5, R6 ;  /* 0x0000000517077224 */ /* 0x040fe400078e0206 */
[----:B------:R-:W-:Y:S01]  /*67c0*/  IMAD.WIDE.U32 R4, R23, R4, R16 ;  /* 0x0000000417047225 */ /* 0x000fe200078e0010 */
[----:B------:R-:W3:Y:S03]  /*67d0*/  LDC R6, c[0x0][0x8b0] ;  /* 0x00022c00ff067b82 */ /* 0x000ee60000000800 */
[----:B------:R-:W-:-:S05]  /*67e0*/  IMAD.IADD R5, R5, 0x1, R7 ;  /* 0x0000000105057824 */ /* 0x000fca00078e0207 */
[-CC-:B----4-:R-:W-:Y:S01]  /*67f0*/  SHF.R.U64 R26, R4, R22.reuse, R5.reuse ;  /* 0x00000016041a7219 */ /* 0x190fe20000001205 */
[----:B------:R-:W4:Y:S01]  /*6800*/  LDC R25, c[0x0][0x8f0] ;  /* 0x00023c00ff197b82 */ /* 0x000f220000000800 */
[----:B------:R-:W-:Y:S02]  /*6810*/  SHF.R.U32.HI R5, RZ, R22, R5 ;  /* 0x00000016ff057219 */ /* 0x000fe40000011605 */
[----:B-1----:R-:W-:-:S05]  /*6820*/  ISETP.NE.U32.AND P0, PT, R14, RZ, PT ;  /* 0x000000ff0e00720c */ /* 0x002fca0003f05070 */
[----:B------:R-:W1:Y:S01]  /*6830*/  LDC R24, c[0x0][0x8e0] ;  /* 0x00023800ff187b82 */ /* 0x000e620000000800 */
[----:B------:R-:W-:Y:S02]  /*6840*/  ISETP.NE.AND.EX P0, PT, R15, RZ, PT, P0 ;  /* 0x000000ff0f00720c */ /* 0x000fe40003f05300 */
[----:B---3--:R-:W-:-:S05]  /*6850*/  SHF.R.U64 R23, R26, R6, R5 ;  /* 0x000000061a177219 */ /* 0x008fca0000001205 */
[----:B------:R-:W3:Y:S01]  /*6860*/  LDC R22, c[0x0][0x8b8] ;  /* 0x00022e00ff167b82 */ /* 0x000ee20000000800 */
[----:B------:R-:W-:-:S04]  /*6870*/  SHF.R.U32.HI R4, RZ, R6, R5 ;  /* 0x00000006ff047219 */ /* 0x000fc80000011605 */
[-CC-:B--2---:R-:W-:Y:S02]  /*6880*/  SHF.R.U64 R21, R23, R27.reuse, R4.reuse ;  /* 0x0000001b17157219 */ /* 0x184fe40000001204 */
[----:B------:R-:W-:Y:S01]  /*6890*/  SHF.R.U32.HI R27, RZ, R27, R4 ;  /* 0x0000001bff1b7219 */ /* 0x000fe20000011604 */
[----:B------:R-:W2:Y:S02]  /*68a0*/  LDC R20, c[0x0][0x8a8] ;  /* 0x00022a00ff147b82 */ /* 0x000ea40000000800 */
[----:B------:R-:W-:Y:S02]  /*68b0*/  IMAD.MOV.U32 R4, RZ, RZ, R21 ;  /* 0x000000ffff047224 */ /* 0x000fe400078e0015 */
[----:B------:R-:W-:Y:S01]  /*68c0*/  IMAD.MOV.U32 R5, RZ, RZ, R27 ;  /* 0x000000ffff057224 */ /* 0x000fe200078e001b */
[----:B----4-:R-:W-:Y:S06]  /*68d0*/  @!P0 BRA `(.L_x_140) ;  /* 0x0000000000288947 */ /* 0x010fec0003800000 */
[----:B------:R-:W4:Y:S02]  /*68e0*/  LDC R4, c[0x0][0x8f4] ;  /* 0x00023d00ff047b82 */ /* 0x000f240000000800 */
[----:B----4-:R-:W-:-:S05]  /*68f0*/  IADD3 R5, P0, R21, R4, RZ ;  /* 0x0000000415057210 */ /* 0x010fca0007f1e0ff */
[----:B------:R-:W-:-:S04]  /*6900*/  IMAD.X R27, RZ, RZ, R27, P0 ;  /* 0x000000ffff1b7224 */ /* 0x000fc800000e061b */
[----:B------:R-:W-:-:S04]  /*6910*/  IMAD.WIDE.U32 R6, R27, R14, RZ ;  /* 0x0000000e1b067225 */ /* 0x000fc800078e00ff */
[----:B------:R-:W-:-:S04]  /*6920*/  IMAD.WIDE.U32 R6, P0, R5, R15, R6 ;  /* 0x0000000f05067225 */ /* 0x000fc80007800006 */
[----:B------:R-:W-:-:S04]  /*6930*/  IMAD.WIDE.U32 R4, R5, R14, RZ ;  /* 0x0000000e05047225 */ /* 0x000fc800078e00ff */
[----:B------:R-:W-:Y:S01]  /*6940*/  IMAD.MOV.U32 R4, RZ, RZ, R7 ;  /* 0x000000ffff047224 */ /* 0x000fe200078e0007 */
[----:B------:R-:W-:Y:S01]  /*6950*/  IADD3 RZ, P1, R5, R6, RZ ;  /* 0x0000000605ff7210 */ /* 0x000fe20007f3e0ff */
[----:B------:R-:W-:-:S04]  /*6960*/  IMAD.X R5, RZ, RZ, RZ, P0 ;  /* 0x000000ffff057224 */ /* 0x000fc800000e06ff */
[----:B------:R-:W-:-:S08]  /*6970*/  IMAD.WIDE.U32.X R4, R27, R15, R4, P1 ;  /* 0x0000000f1b047225 */ /* 0x000fd000008e0404 */
.L_x_140:
[----:B------:R-:W-:Y:S02]  /*6980*/  SHF.R.U64 R25, R4, R25, R5 ;  /* 0x0000001904197219 */ /* 0x000fe40000001205 */
[----:B------:R-:W-:Y:S02]  /*6990*/  LOP3.LUT R4, R23, R12, RZ, 0xc0, !PT ;  /* 0x0000000c17047212 */ /* 0x000fe400078ec0ff */
[----:B------:R-:W-:Y:S01]  /*69a0*/  LOP3.LUT R26, R26, R11, RZ, 0xc0, !PT ;  /* 0x0000000b1a1a7212 */ /* 0x000fe200078ec0ff */
[----:B------:R-:W-:Y:S02]  /*69b0*/  IMAD.MOV R5, RZ, RZ, -R25 ;  /* 0x000000ffff057224 */ /* 0x000fe400078e0a19 */
[----:B------:R-:W-:Y:S02]  /*69c0*/  IMAD R4, R9, R25, R4 ;  /* 0x0000001909047224 */ /* 0x000fe400078e0204 */
[----:B-1----:R-:W-:Y:S02]  /*69d0*/  IMAD R21, R5, R24, R21 ;  /* 0x0000001805157224 */ /* 0x002fe400078e0215 */
[----:B---3--:R-:W-:Y:S01]  /*69e0*/  IMAD R22, R4, R22, R13 ;  /* 0x0000001604167224 */ /* 0x008fe200078e020d */
[----:B------:R-:W-:Y:S01]  /*69f0*/  MOV R4, 0x1 ;  /* 0x0000000100047802 */ /* 0x000fe20000000f00 */
[----:B--2---:R-:W-:-:S02]  /*6a00*/  IMAD R5, R21, R20, R26 ;  /* 0x0000001415057224 */ /* 0x004fc400078e021a */
[----:B------:R-:W-:-:S03]  /*6a10*/  IMAD.MOV.U32 R20, RZ, RZ, R19 ;  /* 0x000000ffff147224 */ /* 0x000fc600078e0013 */
[----:B------:R-:W-:Y:S02]  /*6a20*/  SEL R21, R5, R22, !P2 ;  /* 0x0000001605157207 */ /* 0x000fe40005000000 */
[----:B------:R-:W-:-:S07]  /*6a30*/  SEL R22, R22, R5, !P2 ;  /* 0x0000000516167207 */ /* 0x000fce0005000000 */
.L_x_138:
[----:B------:R-:W-:-:S13]  /*6a40*/  LOP3.LUT P0, RZ, R4, 0xff, RZ, 0xc0, !PT ;  /* 0x000000ff04ff7812 */ /* 0x000fda000780c0ff */
[----:B------:R-:W-:Y:S05]  /*6a50*/  @P0 BRA `(.L_x_141) ;  /* 0xfffffff000580947 */ /* 0x000fea000383ffff */
.L_x_109:
[----:B------:R-:W-:-:S13]  /*6a60*/  ELECT P0, URZ, PT ;  /* 0x00000000003f782f */ /* 0x000fda0003800000 */
[----:B------:R-:W-:Y:S05]  /*6a70*/  @!P0 BRA `(.L_x_14) ;  /* 0x0000001000908947 */ /* 0x000fea0003800000 */
[----:B------:R-:W-:-:S04]  /*6a80*/  LOP3.LUT R18, R18, 0x2, RZ, 0xfc, !PT ;  /* 0x0000000212127812 */ /* 0x000fc800078efcff */
[----:B------:R-:W-:-:S13]  /*6a90*/  ISETP.NE.AND P1, PT, R18, 0x3, PT ;  /* 0x000000031200780c */ /* 0x000fda0003f25270 */
[----:B------:R-:W-:Y:S05]  /*6aa0*/  @!P1 BRA `(.L_x_142) ;  /* 0x0000000000049947 */ /* 0x000fea0003800000 */
[----:B------:R-:W-:Y:S01]  /*6ab0*/  BPT.TRAP 0x1 ;  /* 0x000000040000795c */ /* 0x000fe20000300000 */
.L_x_142:
[----:B--2--5:R-:W-:Y:S01]  /*6ac0*/  IMAD.U32 R3, RZ, RZ, UR36 ;  /* 0x00000024ff037e24 */ /* 0x024fe2000f8e00ff */
[----:B------:R-:W-:Y:S02]  /*6ad0*/  MOV R2, 0x400 ;  /* 0x0000040000027802 */ /* 0x000fe40000000f00 */
[----:B------:R-:W-:Y:S02]  /*6ae0*/  SHF.L.U32 R0, R8, 0x1f, RZ ;  /* 0x0000001f08007819 */ /* 0x000fe400000006ff */
[----:B------:R-:W-:-:S04]  /*6af0*/  LEA R3, R3, R2, 0x18 ;  /* 0x0000000203037211 */ /* 0x000fc800078ec0ff */
[----:B------:R-:W2:Y:S02]  /*6b00*/  SYNCS.PHASECHK.TRANS64.TRYWAIT P0, [R3+URZ+0x80], R0 ;  /* 0x00008000030075a7 */ /* 0x000ea4000800017f */
[----:B--2---:R-:W-:Y:S05]  /*6b10*/  @!P0 BRA `(.L_x_143) ;  /* 0x0000001400688947 */ /* 0x004fea0003800000 */
.L_x_178:
[----:B------:R-:W-:Y:S05]  /*6b20*/  @!P1 BRA `(.L_x_144) ;  /* 0x0000000000049947 */ /* 0x000fea0003800000 */
[----:B------:R-:W-:Y:S01]  /*6b30*/  BPT.TRAP 0x1 ;  /* 0x000000040000795c */ /* 0x000fe20000300000 */
.L_x_144:
[----:B------:R-:W5:Y:S02]  /*6b40*/  SYNCS.PHASECHK.TRANS64.TRYWAIT P0, [R3+URZ+0x88], R0 ;  /* 0x00008800030075a7 */ /* 0x000f64000800017f */
[----:B-----5:R-:W-:Y:S05]  /*6b50*/  @!P0 BRA `(.L_x_145) ;  /* 0x00000014006c8947 */ /* 0x020fea0003800000 */
.L_x_179:
[----:B------:R-:W-:Y:S05]  /*6b60*/  @!P1 BRA `(.L_x_146) ;  /* 0x0000000000049947 */ /* 0x000fea0003800000 */
[----:B------:R-:W-:Y:S01]  /*6b70*/  BPT.TRAP 0x1 ;  /* 0x000000040000795c */ /* 0x000fe20000300000 */
.L_x_146:
[----:B------:R-:W5:Y:S02]  /*6b80*/  SYNCS.PHASECHK.TRANS64.TRYWAIT P0, [R3+URZ+0x90], R0 ;  /* 0x00009000030075a7 */ /* 0x000f64000800017f */
[----:B-----5:R-:W-:Y:S05]  /*6b90*/  @!P0 BRA `(.L_x_147) ;  /* 0x0000001400708947 */ /* 0x020fea0003800000 */
.L_x_180:
[----:B------:R-:W-:Y:S05]  /*6ba0*/  @!P1 BRA `(.L_x_148) ;  /* 0x0000000000049947 */ /* 0x000fea0003800000 */
[----:B------:R-:W-:Y:S01]  /*6bb0*/  BPT.TRAP 0x1 ;  /* 0x000000040000795c */ /* 0x000fe20000300000 */
.L_x_148:
[----:B------:R-:W-:-:S07]  /*6bc0*/  SHF.L.U32 R8, R8, 0x1f, RZ ;  /* 0x0000001f08087819 */ /* 0x000fce00000006ff */
.L_x_149:
[----:B------:R1:W1:Y:S02]  /*6bd0*/  SYNCS.PHASECHK.TRANS64.TRYWAIT P0, [R3+URZ+0x98], R8 ;  /* 0x00009808030075a7 */ /* 0x000264000800017f */
[----:B-1----:R-:W-:Y:S05]  /*6be0*/  @!P0 NANOSLEEP.SYNCS 0x989680 ;  /* 0x009896800000895d */ /* 0x002fea0003900000 */
[----:B------:R-:W1:Y:S02]  /*6bf0*/  @!P0 SYNCS.PHASECHK.TRANS64 P0, [R3+URZ+0x98], R8 ;  /* 0x00009808030085a7 */ /* 0x000e64000800007f */
[----:B-1----:R-:W-:Y:S05]  /*6c00*/  @P0 BRA `(.L_x_14) ;  /* 0x00000010002c0947 */ /* 0x002fea0003800000 */
[----:B------:R-:W-:Y:S05]  /*6c10*/  BRA `(.L_x_149) ;  /* 0xfffffffc00ec7947 */ /* 0x000fea000383ffff */
.L_x_104:
[----:B------:R-:W-:Y:S01]  /*6c20*/  LOP3.LUT P0, RZ, R10, 0xff, RZ, 0xc0, !PT ;  /* 0x000000ff0aff7812 */ /* 0x000fe2000780c0ff */
[----:B------:R-:W-:Y:S02]  /*6c30*/  IMAD.MOV.U32 R3, RZ, RZ, 0x1 ;  /* 0x00000001ff037424 */ /* 0x000fe400078e00ff */
[----:B------:R-:W-:-:S10]  /*6c40*/  IMAD.MOV.U32 R13, RZ, RZ, RZ ;  /* 0x000000ffff0d7224 */ /* 0x000fd400078e00ff */
[----:B------:R-:W-:Y:S05]  /*6c50*/  @!P0 BRA `(.L_x_150) ;  /* 0x0000000c001c8947 */ /* 0x000fea0003800000 */
[----:B------:R-:W2:Y:S01]  /*6c60*/  LDC R3, c[0x0][0x28c] ;  /* 0x0000a300ff037b82 */ /* 0x000ea20000000800 */
[----:B------:R-:W-:Y:S01]  /*6c70*/  ULDC UR7, c[0x0][0x900] ;  /* 0x0002400000077ab9 */ /* 0x000fe20000000800 */
[----:B------:R-:W-:Y:S01]  /*6c80*/  UMOV UR8, 0xffffffff ;  /* 0xffffffff00087882 */ /* 0x000fe20000000000 */
[----:B------:R-:W-:Y:S01]  /*6c90*/  BSSY B0, `(.L_x_150) ;  /* 0x00000c3000007945 */ /* 0x000fe20003800000 */
[----:B-1----:R-:W-:Y:S01]  /*6ca0*/  USHF.L.U32 UR4, UR36, 0x6, URZ ;  /* 0x0000000624047899 */ /* 0x002fe2000800063f */
[----:B------:R-:W-:Y:S01]  /*6cb0*/  IMAD.MOV.U32 R11, RZ, RZ, 0x1 ;  /* 0x00000001ff0b7424 */ /* 0x000fe200078e00ff */
[----:B------:R-:W-:Y:S01]  /*6cc0*/  USHF.L.U32 UR5, UR36, 0xc, URZ ;  /* 0x0000000c24057899 */ /* 0x000fe2000800063f */
[----:B------:R-:W-:Y:S01]  /*6cd0*/  LOP3.LUT R10, R19, 0x2, RZ, 0xfc, !PT ;  /* 0x00000002130a7812 */ /* 0x000fe200078efcff */
[----:B------:R-:W-:Y:S01]  /*6ce0*/  USHF.L.U32 UR8, UR8, UR7, URZ ;  /* 0x0000000708087299 */ /* 0x000fe2000800063f */
[----:B------:R-:W-:Y:S01]  /*6cf0*/  IMAD.MOV.U32 R13, RZ, RZ, RZ ;  /* 0x000000ffff0d7224 */ /* 0x000fe200078e00ff */
[----:B------:R-:W-:Y:S01]  /*6d00*/  ULDC UR6, c[0x0][0x8a8] ;  /* 0x00022a0000067ab9 */ /* 0x000fe20000000800 */
[----:B------:R-:W-:Y:S01]  /*6d10*/  UMOV UR9, 0x1 ;  /* 0x0000000100097882 */ /* 0x000fe20000000000 */
[----:B------:R-:W-:-:S02]  /*6d20*/  ULOP3.LUT UR4, UR4, 0x40, URZ, 0xc0, !UPT ;  /* 0x0000004004047892 */ /* 0x000fc4000f8ec03f */
[----:B------:R-:W-:Y:S02]  /*6d30*/  ULOP3.LUT UR5, UR5, 0x1000, URZ, 0xc0, !UPT ;  /* 0x0000100005057892 */ /* 0x000fe4000f8ec03f */
[----:B------:R-:W-:Y:S02]  /*6d40*/  UIADD3 UR17, UR6, -0x1, URZ ;  /* 0xffffffff06117890 */ /* 0x000fe4000fffe03f */
[----:B------:R-:W-:Y:S02]  /*6d50*/  USHF.L.U32 UR19, UR9, UR7, URZ ;  /* 0x0000000709137299 */ /* 0x000fe4000800063f */
[----:B------:R-:W-:Y:S01]  /*6d60*/  ULOP3.LUT UR18, URZ, UR8, URZ, 0x33, !UPT ;  /* 0x000000083f127292 */ /* 0x000fe2000f8e333f */
[----:B------:R-:W-:Y:S01]  /*6d70*/  ULDC.64 UR22, c[0x0][0x198] ;  /* 0x0000660000167ab9 */ /* 0x000fe20000000a00 */
[----:B--2---:R-:W-:-:S05]  /*6d80*/  VIADD R3, R3, 0x3f ;  /* 0x0000003f03037836 */ /* 0x004fca0000000000 */
[----:B------:R-:W-:-:S04]  /*6d90*/  SHF.R.S32.HI R4, RZ, 0x1f, R3 ;  /* 0x0000001fff047819 */ /* 0x000fc80000011403 */
[----:B------:R-:W-:Y:S01]  /*6da0*/  LEA.HI R4, R4, R3, RZ, 0x6 ;  /* 0x0000000304047211 */ /* 0x000fe200078f30ff */
[----:B------:R-:W-:-:S03]  /*6db0*/  IMAD.MOV.U32 R3, RZ, RZ, 0x1 ;  /* 0x00000001ff037424 */ /* 0x000fc600078e00ff */
[----:B------:R-:W-:-:S04]  /*6dc0*/  SHF.R.S32.HI R8, RZ, 0x6, R4 ;  /* 0x00000006ff087819 */ /* 0x000fc80000011404 */
[----:B------:R-:W-:-:S07]  /*6dd0*/  IADD3 R9, R8, 0x1, RZ ;  /* 0x0000000108097810 */ /* 0x000fce0007ffe0ff */
.L_x_161:
[----:B------:R-:W-:-:S03]  /*6de0*/  UMOV UR6, 0xffffffff ;  /* 0xffffffff00067882 */ /* 0x000fc60000000000 */
[----:B------:R-:W-:Y:S05]  /*6df0*/  BRA.DIV UR6, `(.L_x_151) ;  /* 0x0000001206ec7947 */ /* 0x000fea000b800000 */
[----:B------:R-:W-:-:S13]  /*6e00*/  ELECT P6, URZ, PT ;  /* 0x00000000003f782f */ /* 0x000fda00038c0000 */
.L_x_183:
[----:B------:R-:W1:Y:S01]  /*6e10*/  LDC R4, c[0x0][0x28c] ;  /* 0x0000a300ff047b82 */ /* 0x000e620000000800 */
[----:B------:R-:W-:Y:S01]  /*6e20*/  BSSY B1, `(.L_x_152) ;  /* 0x0000038000017945 */ /* 0x000fe20003800000 */
[----:B-1----:R-:W-:-:S13]  /*6e30*/  ISETP.LT.OR P6, PT, R4, 0x1, !P6 ;  /* 0x000000010400780c */ /* 0x002fda00077c1670 */
[----:B------:R-:W-:Y:S05]  /*6e40*/  @P6 BRA `(.L_x_153) ;  /* 0x0000000000d46947 */ /* 0x000fea0003800000 */
[----:B------:R-:W-:Y:S01]  /*6e50*/  LEA R21, R21, UR4, 0x7 ;  /* 0x0000000415157c11 */ /* 0x000fe2000f8e38ff */
[----:B------:R-:W-:Y:S02]  /*6e60*/  IMAD.SHL.U32 R22, R22, 0x80, RZ ;  /* 0x0000008016167824 */ /* 0x000fe400078e00ff */
[----:B------:R-:W-:Y:S02]  /*6e70*/  IMAD.MOV.U32 R18, RZ, RZ, RZ ;  /* 0x000000ffff127224 */ /* 0x000fe400078e00ff */
[----:B------:R-:W-:Y:S02]  /*6e80*/  IMAD.MOV.U32 R4, RZ, RZ, R9 ;  /* 0x000000ffff047224 */ /* 0x000fe400078e0009 */
[----:B------:R-:W-:Y:S02]  /*6e90*/  IMAD.MOV.U32 R5, RZ, RZ, R3 ;  /* 0x000000ffff057224 */ /* 0x000fe400078e0003 */
[----:B------:R-:W-:-:S07]  /*6ea0*/  IMAD.MOV.U32 R6, RZ, RZ, R13 ;  /* 0x000000ffff067224 */ /* 0x000fce00078e000d */
.L_x_156:
[----:B------:R-:W1:Y:S01]  /*6eb0*/  S2R R12, SR_CgaCtaId ;  /* 0x00000000000c7919 */ /* 0x000e620000008800 */
[----:B------:R-:W-:Y:S02]  /*6ec0*/  MOV R7, 0x400 ;  /* 0x0000040000077802 */ /* 0x000fe40000000f00 */
[----:B------:R-:W-:Y:S02]  /*6ed0*/  LOP3.LUT P1, RZ, R0, 0x7f, RZ, 0xc0, !PT ;  /* 0x0000007f00ff7812 */ /* 0x000fe4000782c0ff */
[----:B-1----:R-:W-:Y:S02]  /*6ee0*/  LEA R15, R12, R7, 0x18 ;  /* 0x000000070c0f7211 */ /* 0x002fe400078ec0ff */
[----:B------:R-:W-:-:S09]  /*6ef0*/  SHF.L.U32 R7, R5, 0x1f, RZ ;  /* 0x0000001f05077819 */ /* 0x000fd200000006ff */
[----:B------:R-:W1:Y:S01]  /*6f00*/  @!P1 LDC R12, c[0x0][0x500] ;  /* 0x00014000ff0c9b82 */ /* 0x000e620000000800 */
[----:B------:R-:W-:-:S04]  /*6f10*/  IMAD R14, R6, 0x8, R15 ;  /* 0x00000008060e7824 */ /* 0x000fc800078e020f */
[----:B------:R-:W2:Y:S02]  /*6f20*/  SYNCS.PHASECHK.TRANS64.TRYWAIT P0, [R14+URZ+0x30], R7 ;  /* 0x000030070e0075a7 */ /* 0x000ea4000800017f */
[----:B--2---:R-:W-:Y:S05]  /*6f30*/  @!P0 BRA `(.L_x_154) ;  /* 0x0000001000bc8947 */ /* 0x004fea0003800000 */
.L_x_184:
[----:B--2---:R-:W-:Y:S01]  /*6f40*/  PRMT R7, R10, 0x9910, RZ ;  /* 0x000099100a077816 */ /* 0x004fe200000000ff */
[----:B-1----:R1:W-:Y:S03]  /*6f50*/  @!P1 SYNCS.ARRIVE.TRANS64 RZ, [R14+URZ], R12 ;  /* 0x0000000c0eff99a7 */ /* 0x0023e6000800003f */
[----:B------:R-:W-:-:S13]  /*6f60*/  ISETP.NE.AND P0, PT, R7, 0x2, PT ;  /* 0x000000020700780c */ /* 0x000fda0003f05270 */
[----:B-1----:R-:W-:Y:S05]  /*6f70*/  @P0 BRA `(.L_x_155) ;  /* 0x0000000000040947 */ /* 0x002fea0003800000 */
[----:B------:R-:W-:Y:S01]  /*6f80*/  BPT.TRAP 0x1 ;  /* 0x000000040000795c */ /* 0x000fe20000300000 */
.L_x_155:
[C---:B------:R-:W-:Y:S01]  /*6f90*/  LEA R7, R6.reuse, UR5, 0xd ;  /* 0x0000000506077c11 */ /* 0x040fe2000f8e68ff */
[--C-:B------:R-:W-:Y:S01]  /*6fa0*/  IMAD R12, R6, 0x4000, R15.reuse ;  /* 0x00004000060c7824 */ /* 0x100fe200078e020f */
[----:B------:R-:W-:Y:S01]  /*6fb0*/  R2UR UR9, R14 ;  /* 0x000000000e0972ca */ /* 0x000fe200000e0000 */
[----:B------:R-:W-:Y:S01]  /*6fc0*/  VIADD R4, R4, 0xffffffff ;  /* 0xffffffff04047836 */ /* 0x000fe20000000000 */
[----:B------:R-:W-:Y:S01]  /*6fd0*/  UIADD3 UR6, UP0, UR22, 0xf0, URZ ;  /* 0x000000f016067890 */ /* 0x000fe2000ff1e03f */
[----:B------:R-:W-:Y:S01]  /*6fe0*/  IMAD R7, R7, 0x2, R15 ;  /* 0x0000000207077824 */ /* 0x000fe200078e020f */
[----:B------:R-:W-:Y:S01]  /*6ff0*/  R2UR UR7, R12 ;  /* 0x000000000c0772ca */ /* 0x000fe200000e0000 */
[----:B------:R-:W-:Y:S01]  /*7000*/  UIADD3 UR24, UP1, UR22, 0x1f0, URZ ;  /* 0x000001f016187890 */ /* 0x000fe2000ff3e03f */
[----:B------:R-:W-:Y:S01]  /*7010*/  R2UR UR11, R22 ;  /* 0x00000000160b72ca */ /* 0x000fe200000e0000 */
[----:B------:R-:W-:Y:S01]  /*7020*/  UMOV UR14, 0x0 ;  /* 0x00000000000e7882 */ /* 0x000fe20000000000 */
[----:B------:R-:W-:Y:S01]  /*7030*/  R2UR UR8, R7 ;  /* 0x00000000070872ca */ /* 0x000fe200000e0000 */
[----:B------:R-:W-:Y:S01]  /*7040*/  UIADD3.X UR25, URZ, UR23, URZ, UP1, !UPT ;  /* 0x000000173f197290 */ /* 0x000fe20008ffe43f */
[----:B------:R-:W-:Y:S01]  /*7050*/  R2UR UR10, R18 ;  /* 0x00000000120a72ca */ /* 0x000fe200000e0000 */
[----:B------:R-:W-:Y:S01]  /*7060*/  UMOV UR15, 0x10000000 ;  /* 0x10000000000f7882 */ /* 0x000fe20000000000 */
[----:B------:R-:W-:Y:S01]  /*7070*/  R2UR UR12, R20 ;  /* 0x00000000140c72ca */ /* 0x000fe200000e0000 */
[----:B------:R-:W-:Y:S01]  /*7080*/  UMOV UR21, 0x30000 ;  /* 0x0003000000157882 */ /* 0x000fe20000000000 */
[----:B------:R-:W-:Y:S01]  /*7090*/  R2UR UR20, R21 ;  /* 0x00000000151472ca */ /* 0x000fe200000e0000 */
[----:B------:R-:W-:Y:S01]  /*70a0*/  VIADD R18, R18, 0x40 ;  /* 0x0000004012127836 */ /* 0x000fe20000000000 */
[----:B------:R-:W-:Y:S01]  /*70b0*/  ISETP.GT.AND P1, PT, R4, 0x1, PT ;  /* 0x000000010400780c */ /* 0x000fe20003f24270 */
[----:B------:R-:W-:Y:S01]  /*70c0*/  UIADD3 UR13, UR7, 0x8400, URZ ;  /* 0x00008400070d7890 */ /* 0x000fe2000fffe03f */
[----:B------:R-:W-:Y:S01]  /*70d0*/  IADD3 R6, R6, 0x1, RZ ;  /* 0x0000000106067810 */ /* 0x000fe20007ffe0ff */
[----:B------:R-:W-:-:S02]  /*70e0*/  UIADD3.X UR7, URZ, UR23, URZ, UP0, !UPT ;  /* 0x000000173f077290 */ /* 0x000fc400087fe43f */
[----:B------:R-:W-:Y:S01]  /*70f0*/  UIADD3 UR16, UR8, 0x20400, URZ ;  /* 0x0002040008107890 */ /* 0x000fe2000fffe03f */
[C---:B------:R-:W-:Y:S02]  /*7100*/  ISETP.NE.AND P0, PT, R6.reuse, 0x6, PT ;  /* 0x000000060600780c */ /* 0x040fe40003f05270 */
[----:B------:R-:W-:Y:S02]  /*7110*/  UMOV UR8, UR13 ;  /* 0x0000000d00087c82 */ /* 0x000fe40008000000 */
[----:B------:R-:W-:Y:S02]  /*7120*/  SEL R12, RZ, 0x1, P0 ;  /* 0x00000001ff0c7807 */ /* 0x000fe40000000000 */
[----:B------:R1:W-:Y:S01]  /*7130*/  UTMALDG.3D [UR8], [UR6], desc[UR14] ;  /* 0x00000e08060075b4 */ /* 0x0003e20008011000 */
[----:B------:R-:W-:Y:S02]  /*7140*/  SEL R6, R6, RZ, P0 ;  /* 0x000000ff06067207 */ /* 0x000fe40000000000 */
[----:B------:R-:W-:Y:S01]  /*7150*/  LOP3.LUT R5, R5, R12, RZ, 0x3c, !PT ;  /* 0x0000000c05057212 */ /* 0x000fe200078e3cff */
[----:B-1----:R-:W-:Y:S01]  /*7160*/  UMOV UR8, UR16 ;  /* 0x0000001000087c82 */ /* 0x002fe20008000000 */
[----:B------:R-:W-:-:S02]  /*7170*/  UMOV UR11, UR20 ;  /* 0x00000014000b7c82 */ /* 0x000fc40008000000 */
[----:B------:R1:W-:Y:S02]  /*7180*/  UTMALDG.3D.MULTICAST [UR8], [UR24], UR21, desc[UR14] ;  /* 0x00000e08180073b4 */ /* 0x0003e40008011815 */
[----:B-1----:R-:W-:Y:S05]  /*7190*/  @P1 BRA `(.L_x_156) ;  /* 0xfffffffc00441947 */ /* 0x002fea000383ffff */
.L_x_153:
[----:B------:R-:W-:Y:S05]  /*71a0*/  BSYNC B1 ;  /* 0x0000000000017941 */ /* 0x000fea0003800000 */
.L_x_152:
[----:B------:R-:W-:Y:S01]  /*71b0*/  LOP3.LUT P1, RZ, R11, 0xff, RZ, 0xc0, !PT ;  /* 0x000000ff0bff7812 */ /* 0x000fe2000782c0ff */
[C---:B------:R-:W-:Y:S01]  /*71c0*/  IMAD.IADD R13, R8.reuse, 0x1, R13 ;  /* 0x00000001080d7824 */ /* 0x040fe200078e020d */
[----:B------:R-:W-:Y:S01]  /*71d0*/  ULDC.64 UR6, c[0x0][0x8f8] ;  /* 0x00023e0000067ab9 */ /* 0x000fe20000000a00 */
[C---:B------:R-:W-:Y:S01]  /*71e0*/  ISETP.GE.U32.AND P2, PT, R8.reuse, 0x6, PT ;  /* 0x000000060800780c */ /* 0x040fe20003f46070 */
[----:B------:R-:W-:Y:S01]  /*71f0*/  BSSY B1, `(.L_x_157) ;  /* 0x000006a000017945 */ /* 0x000fe20003800000 */
[----:B------:R-:W-:Y:S01]  /*7200*/  IMAD.MOV.U32 R22, RZ, RZ, -0x1 ;  /* 0xffffffffff167424 */ /* 0x000fe200078e00ff */
[----:B------:R-:W-:Y:S01]  /*7210*/  ISETP.GT.U32.AND P0, PT, R13, 0x5, PT ;  /* 0x000000050d00780c */ /* 0x000fe20003f04070 */
[----:B------:R-:W-:Y:S01]  /*7220*/  IMAD.MOV.U32 R21, RZ, RZ, -0x1 ;  /* 0xffffffffff157424 */ /* 0x000fe200078e00ff */
[----:B------:R-:W-:Y:S01]  /*7230*/  PRMT R11, RZ, 0x7610, R11 ;  /* 0x00007610ff0b7816 */ /* 0x000fe2000000000b */
[----:B------:R-:W-:Y:S01]  /*7240*/  IMAD.MOV.U32 R20, RZ, RZ, -0x1 ;  /* 0xffffffffff147424 */ /* 0x000fe200078e00ff */
[----:B------:R-:W-:-:S03]  /*7250*/  ISETP.LT.U32.AND P0, PT, R8, 0x6, P0 ;  /* 0x000000060800780c */ /* 0x000fc60000701070 */
[----:B------:R-:W1:Y:S01]  /*7260*/  @P1 S2R R5, SR_CgaCtaId ;  /* 0x0000000000051919 */ /* 0x000e620000008800 */
[----:B------:R-:W-:-:S04]  /*7270*/  @P1 MOV R4, 0x400 ;  /* 0x0000040000041802 */ /* 0x000fc80000000f00 */
[----:B-1----:R-:W-:Y:S01]  /*7280*/  @P1 LEA R6, R5, R4, 0x18 ;  /* 0x0000000405061211 */ /* 0x002fe200078ec0ff */
[----:B------:R-:W-:Y:S01]  /*7290*/  IMAD.WIDE.U32 R4, R13, -0x55555555, RZ ;  /* 0xaaaaaaab0d047825 */ /* 0x000fe200078e00ff */
[----:B------:R-:W-:Y:S02]  /*72a0*/  SEL R4, RZ, 0x1, !P0 ;  /* 0x00000001ff047807 */ /* 0x000fe40004000000 */
[----:B------:R1:W-:Y:S01]  /*72b0*/  @P1 SYNCS.ARRIVE.TRANS64.A1T0 RZ, [R6+URZ+0xa8], RZ ;  /* 0x0000a8ff06ff19a7 */ /* 0x0003e2000810003f */
[----:B------:R-:W-:Y:S02]  /*72c0*/  IADD3 R16, P1, R16, UR38, RZ ;  /* 0x0000002610107c10 */ /* 0x000fe4000ff3e0ff */
[----:B------:R-:W-:Y:S02]  /*72d0*/  LOP3.LUT R3, R3, R4, RZ, 0x3c, !PT ;  /* 0x0000000403037212 */ /* 0x000fe400078e3cff */
[----:B------:R-:W-:Y:S02]  /*72e0*/  IADD3.X R17, R17, UR37, RZ, P1, !PT ;  /* 0x0000002511117c10 */ /* 0x000fe40008ffe4ff */
[----:B------:R-:W-:-:S02]  /*72f0*/  ISETP.GE.U32.AND P0, PT, R16, UR6, PT ;  /* 0x0000000610007c0c */ /* 0x000fc4000bf06070 */
[----:B-1----:R-:W-:Y:S02]  /*7300*/  SHF.R.U32.HI R6, RZ, 0x2, R5 ;  /* 0x00000002ff067819 */ /* 0x002fe40000011605 */
[----:B------:R-:W-:Y:S02]  /*7310*/  ISETP.GE.U32.AND.EX P0, PT, R17, UR7, PT, P0 ;  /* 0x0000000711007c0c */ /* 0x000fe4000bf06100 */
[----:B------:R-:W-:Y:S01]  /*7320*/  @P2 LOP3.LUT R3, R3, 0x1, R6, 0x78, !PT ;  /* 0x0000000103032812 */ /* 0x000fe200078e7806 */
[----:B------:R-:W-:Y:S01]  /*7330*/  IMAD R13, R6, -0x6, R13 ;  /* 0xfffffffa060d7824 */ /* 0x000fe200078e020d */
[----:B------:R-:W-:-:S09]  /*7340*/  PRMT R4, RZ, 0x7610, R4 ;  /* 0x00007610ff047816 */ /* 0x000fd20000000004 */
[----:B------:R-:W-:Y:S05]  /*7350*/  @P0 BRA `(.L_x_158) ;  /* 0x00000004004c0947 */ /* 0x000fea0003800000 */
[----:B------:R-:W1:Y:S01]  /*7360*/  S2R R14, SR_CTAID.X ;  /* 0x00000000000e7919 */ /* 0x000e620000002500 */
[----:B------:R-:W-:Y:S01]  /*7370*/  ULDC.64 UR6, c[0x0][0x8d0] ;  /* 0x0002340000067ab9 */ /* 0x000fe20000000a00 */
[----:B------:R-:W2:Y:S01]  /*7380*/  LDC R15, c[0x0][0x144] ;  /* 0x00005100ff0f7b82 */ /* 0x000ea20000000800 */
[----:B------:R-:W-:Y:S01]  /*7390*/  ISETP.NE.U32.AND P0, PT, RZ, UR6, PT ;  /* 0x00000006ff007c0c */ /* 0x000fe2000bf05070 */
[----:B------:R-:W3:Y:S01]  /*73a0*/  S2R R12, SR_CTAID.Y ;  /* 0x00000000000c7919 */ /* 0x000ee20000002600 */
[----:B------:R-:W-:Y:S01]  /*73b0*/  ULDC UR8, c[0x0][0x150] ;  /* 0x0000540000087ab9 */ /* 0x000fe20000000800 */
[----:B------:R-:W-:Y:S01]  /*73c0*/  ULDC UR9, c[0x0][0x8d8] ;  /* 0x0002360000097ab9 */ /* 0x000fe20000000800 */
[----:B------:R-:W-:Y:S01]  /*73d0*/  ISETP.NE.AND.EX P0, PT, RZ, UR7, PT, P0 ;  /* 0x00000007ff007c0c */ /* 0x000fe2000bf05300 */
[----:B------:R-:W-:Y:S01]  /*73e0*/  IMAD.MOV.U32 R4, RZ, RZ, R16 ;  /* 0x000000ffff047224 */ /* 0x000fe200078e0010 */
[----:B-1----:R-:W-:-:S05]  /*73f0*/  I2FP.F32.U32 R5, R14 ;  /* 0x0000000e00057245 */ /* 0x002fca0000201000 */
[----:B------:R-:W-:Y:S01]  /*7400*/  FMUL R18, R5, UR8 ;  /* 0x0000000805127c20 */ /* 0x000fe20008400000 */
[----:B------:R-:W-:-:S05]  /*7410*/  IMAD.MOV.U32 R5, RZ, RZ, R17 ;  /* 0x000000ffff057224 */ /* 0x000fca00078e0011 */
[----:B---3--:R-:W-:Y:S05]  /*7420*/  @!P0 BRA `(.L_x_159) ;  /* 0x0000000000288947 */ /* 0x008fea0003800000 */
[----:B------:R-:W-:Y:S02]  /*7430*/  ULDC UR8, c[0x0][0x8dc] ;  /* 0x0002370000087ab9 */ /* 0x000fe40000000800 */
[----:B------:R-:W-:-:S04]  /*7440*/  IADD3 R5, P0, R16, UR8, RZ ;  /* 0x0000000810057c10 */ /* 0x000fc8000ff1e0ff */
[----:B------:R-:W-:-:S05]  /*7450*/  IADD3.X R21, RZ, R17, RZ, P0, !PT ;  /* 0x00000011ff157210 */ /* 0x000fca00007fe4ff */
[----:B------:R-:W-:-:S04]  /*7460*/  IMAD.WIDE.U32 R6, R21, UR6, RZ ;  /* 0x0000000615067c25 */ /* 0x000fc8000f8e00ff */
[----:B------:R-:W-:-:S04]  /*7470*/  IMAD.WIDE.U32 R6, P0, R5, UR7, R6 ;  /* 0x0000000705067c25 */ /* 0x000fc8000f800006 */
[----:B------:R-:W-:-:S04]  /*7480*/  IMAD.WIDE.U32 R4, R5, UR6, RZ ;  /* 0x0000000605047c25 */ /* 0x000fc8000f8e00ff */
[----:B------:R-:W-:Y:S01]  /*7490*/  IMAD.MOV.U32 R4, RZ, RZ, R7 ;  /* 0x000000ffff047224 */ /* 0x000fe200078e0007 */
[----:B------:R-:W-:Y:S01]  /*74a0*/  IADD3 RZ, P1, R5, R6, RZ ;  /* 0x0000000605ff7210 */ /* 0x000fe20007f3e0ff */
[----:B------:R-:W-:-:S04]  /*74b0*/  IMAD.X R5, RZ, RZ, RZ, P0 ;  /* 0x000000ffff057224 */ /* 0x000fc800000e06ff */
[----:B------:R-:W-:-:S08]  /*74c0*/  IMAD.WIDE.U32.X R4, R21, UR7, R4, P1 ;  /* 0x0000000715047c25 */ /* 0x000fd000088e0404 */
.L_x_159:
[--C-:B------:R-:W-:Y:S01]  /*74d0*/  SHF.R.U64 R20, R4, UR9, R5.reuse ;  /* 0x0000000904147c19 */ /* 0x100fe20008001205 */
[----:B------:R-:W1:Y:S01]  /*74e0*/  F2I.U32.TRUNC.NTZ R18, R18 ;  /* 0x0000001200127305 */ /* 0x000e62000020f000 */
[----:B------:R-:W-:Y:S01]  /*74f0*/  SHF.R.U32.HI R4, RZ, UR9, R5 ;  /* 0x00000009ff047c19 */ /* 0x000fe20008011605 */
[----:B------:R-:W-:Y:S01]  /*7500*/  ULDC.64 UR6, c[0x0][0x8c8] ;  /* 0x0002320000067ab9 */ /* 0x000fe20000000a00 */
[----:B------:R-:W-:Y:S01]  /*7510*/  IADD3 R7, P0, RZ, -R20, RZ ;  /* 0x80000014ff077210 */ /* 0x000fe20007f1e0ff */
[----:B------:R-:W-:Y:S01]  /*7520*/  ULDC.64 UR8, c[0x0][0x8e8] ;  /* 0x00023a0000087ab9 */ /* 0x000fe20000000a00 */
[----:B------:R-:W3:Y:S03]  /*7530*/  LDC R21, c[0x0][0x148] ;  /* 0x00005200ff157b82 */ /* 0x000ee60000000800 */
[----:B------:R-:W-:Y:S01]  /*7540*/  IMAD.X R4, RZ, RZ, ~R4, P0 ;  /* 0x000000ffff047224 */ /* 0x000fe200000e0e04 */
[----:B------:R-:W-:-:S03]  /*7550*/  ISETP.NE.U32.AND P0, PT, RZ, UR8, PT ;  /* 0x00000008ff007c0c */ /* 0x000fc6000bf05070 */
[----:B------:R-:W-:Y:S01]  /*7560*/  IMAD R6, R4, UR6, RZ ;  /* 0x0000000604067c24 */ /* 0x000fe2000f8e02ff */
[----:B------:R-:W-:Y:S01]  /*7570*/  ISETP.NE.AND.EX P0, PT, RZ, UR9, PT, P0 ;  /* 0x00000009ff007c0c */ /* 0x000fe2000bf05300 */
[----:B------:R-:W-:Y:S01]  /*7580*/  IMAD.WIDE.U32 R4, R7, UR6, R16 ;  /* 0x0000000607047c25 */ /* 0x000fe2000f8e0010 */
[----:B------:R-:W-:-:S03]  /*7590*/  ULDC UR6, c[0x0][0x8c0] ;  /* 0x0002300000067ab9 */ /* 0x000fc60000000800 */
[----:B------:R-:W-:Y:S01]  /*75a0*/  IMAD R7, R7, UR7, R6 ;  /* 0x0000000707077c24 */ /* 0x000fe2000f8e0206 */
[----:B------:R-:W-:Y:S01]  /*75b0*/  ULDC UR7, c[0x0][0x154] ;  /* 0x0000550000077ab9 */ /* 0x000fe20000000800 */
[----:B-1----:R-:W-:Y:S02]  /*75c0*/  IMAD.MOV R6, RZ, RZ, -R18 ;  /* 0x000000ffff067224 */ /* 0x002fe400078e0a12 */
[----:B------:R-:W-:Y:S02]  /*75d0*/  IMAD.IADD R5, R5, 0x1, R7 ;  /* 0x0000000105057824 */ /* 0x000fe400078e0207 */
[----:B--2---:R-:W-:Y:S01]  /*75e0*/  IMAD R14, R15, R6, R14 ;  /* 0x000000060f0e7224 */ /* 0x004fe200078e020e */
[----:B------:R-:W-:Y:S02]  /*75f0*/  I2FP.F32.U32 R6, R12 ;  /* 0x0000000c00067245 */ /* 0x000fe40000201000 */
[--C-:B------:R-:W-:Y:S02]  /*7600*/  SHF.R.U64 R15, R4, UR6, R5.reuse ;  /* 0x00000006040f7c19 */ /* 0x100fe40008001205 */
[----:B------:R-:W-:Y:S01]  /*7610*/  SHF.R.U32.HI R4, RZ, UR6, R5 ;  /* 0x00000006ff047c19 */ /* 0x000fe20008011605 */
[----:B------:R-:W-:Y:S01]  /*7620*/  FMUL R6, R6, UR7 ;  /* 0x0000000706067c20 */ /* 0x000fe20008400000 */
[----:B------:R-:W-:-:S02]  /*7630*/  ULDC UR6, c[0x0][0x8b0] ;  /* 0x00022c0000067ab9 */ /* 0x000fc40000000800 */
[--C-:B------:R-:W-:Y:S01]  /*7640*/  SHF.R.U64 R22, R15, UR6, R4.reuse ;  /* 0x000000060f167c19 */ /* 0x100fe20008001204 */
[----:B------:R1:W2:Y:S01]  /*7650*/  F2I.U32.TRUNC.NTZ R24, R6 ;  /* 0x0000000600187305 */ /* 0x0002a2000020f000 */
[----:B------:R-:W-:Y:S01]  /*7660*/  SHF.R.U32.HI R5, RZ, UR6, R4 ;  /* 0x00000006ff057c19 */ /* 0x000fe20008011604 */
[----:B------:R-:W-:-:S03]  /*7670*/  ULDC UR6, c[0x0][0x900] ;  /* 0x0002400000067ab9 */ /* 0x000fc60000000800 */
[--C-:B------:R-:W-:Y:S02]  /*7680*/  SHF.R.U64 R18, R22, UR6, R5.reuse ;  /* 0x0000000616127c19 */ /* 0x100fe40008001205 */
[----:B------:R-:W-:-:S03]  /*7690*/  SHF.R.U32.HI R23, RZ, UR6, R5 ;  /* 0x00000006ff177c19 */ /* 0x000fc60008011605 */
[----:B------:R-:W-:Y:S02]  /*76a0*/  IMAD.MOV.U32 R4, RZ, RZ, R18 ;  /* 0x000000ffff047224 */ /* 0x000fe400078e0012 */
[----:B------:R-:W-:Y:S01]  /*76b0*/  IMAD.MOV.U32 R5, RZ, RZ, R23 ;  /* 0x000000ffff057224 */ /* 0x000fe200078e0017 */
[----:B-1----:R-:W-:Y:S06]  /*76c0*/  @!P0 BRA `(.L_x_160) ;  /* 0x0000000000288947 */ /* 0x002fec0003800000 */
[----:B------:R-:W-:Y:S02]  /*76d0*/  ULDC UR6, c[0x0][0x8f4] ;  /* 0x00023d0000067ab9 */ /* 0x000fe40000000800 */
[----:B------:R-:W-:-:S05]  /*76e0*/  IADD3 R5, P0, R18, UR6, RZ ;  /* 0x0000000612057c10 */ /* 0x000fca000ff1e0ff */
[----:B------:R-:W-:-:S04]  /*76f0*/  IMAD.X R23, RZ, RZ, R23, P0 ;  /* 0x000000ffff177224 */ /* 0x000fc800000e0617 */
[----:B------:R-:W-:-:S04]  /*7700*/  IMAD.WIDE.U32 R6, R23, UR8, RZ ;  /* 0x0000000817067c25 */ /* 0x000fc8000f8e00ff */
[----:B------:R-:W-:-:S04]  /*7710*/  IMAD.WIDE.U32 R6, P0, R5, UR9, R6 ;  /* 0x0000000905067c25 */ /* 0x000fc8000f800006 */
[----:B------:R-:W-:-:S04]  /*7720*/  IMAD.WIDE.U32 R4, R5, UR8, RZ ;  /* 0x0000000805047c25 */ /* 0x000fc8000f8e00ff */
[----:B------:R-:W-:Y:S01]  /*7730*/  IMAD.MOV.U32 R4, RZ, RZ, R7 ;  /* 0x000000ffff047224 */ /* 0x000fe200078e0007 */
[----:B------:R-:W-:Y:S02]  /*7740*/  IADD3 RZ, P1, R5, R6, RZ ;  /* 0x0000000605ff7210 */ /* 0x000fe40007f3e0ff */
[----:B------:R-:W-:-:S03]  /*7750*/  IADD3.X R5, RZ, RZ, RZ, P0, !PT ;  /* 0x000000ffff057210 */ /* 0x000fc600007fe4ff */
[----:B------:R-:W-:-:S08]  /*7760*/  IMAD.WIDE.U32.X R4, R23, UR9, R4, P1 ;  /* 0x0000000917047c25 */ /* 0x000fd000088e0404 */
.L_x_160:
[----:B------:R-:W-:Y:S01]  /*7770*/  ISETP.NE.AND P0, PT, R2, 0x1, PT ;  /* 0x000000010200780c */ /* 0x000fe20003f05270 */
[----:B------:R-:W-:Y:S01]  /*7780*/  ULDC UR6, c[0x0][0x8f0] ;  /* 0x00023c0000067ab9 */ /* 0x000fe20000000800 */
[----:B------:R-:W-:Y:S01]  /*7790*/  LOP3.LUT R22, R22, UR18, RZ, 0xc0, !PT ;  /* 0x0000001216167c12 */ /* 0x000fe2000f8ec0ff */
[----:B--2---:R-:W-:Y:S01]  /*77a0*/  IMAD.MOV R24, RZ, RZ, -R24 ;  /* 0x000000ffff187224 */ /* 0x004fe200078e0a18 */
[----:B------:R-:W-:Y:S01]  /*77b0*/  SHF.R.U64 R5, R4, UR6, R5 ;  /* 0x0000000604057c19 */ /* 0x000fe20008001205 */
[----:B------:R-:W-:Y:S01]  /*77c0*/  ULDC UR6, c[0x0][0x8e0] ;  /* 0x0002380000067ab9 */ /* 0x000fe20000000800 */
[----:B------:R-:W-:Y:S01]  /*77d0*/  LOP3.LUT R15, R15, UR17, RZ, 0xc0, !PT ;  /* 0x000000110f0f7c12 */ /* 0x000fe2000f8ec0ff */
[----:B------:R-:W-:Y:S01]  /*77e0*/  ULDC UR7, c[0x0][0x8b8] ;  /* 0x00022e0000077ab9 */ /* 0x000fe20000000800 */
[----:B------:R-:W-:Y:S02]  /*77f0*/  IMAD.MOV.U32 R4, RZ, RZ, 0x1 ;  /* 0x00000001ff047424 */ /* 0x000fe400078e00ff */
[----:B------:R-:W-:-:S02]  /*7800*/  IMAD.MOV R7, RZ, RZ, -R5 ;  /* 0x000000ffff077224 */ /* 0x000fc400078e0a05 */
[----:B------:R-:W-:Y:S02]  /*7810*/  IMAD R5, R5, UR19, R22 ;  /* 0x0000001305057c24 */ /* 0x000fe4000f8e0216 */
[----:B---3--:R-:W-:Y:S02]  /*7820*/  @P0 IMAD R14, R21, R24, R12 ;  /* 0x00000018150e0224 */ /* 0x008fe400078e020c */
[----:B------:R-:W-:Y:S01]  /*7830*/  IMAD R18, R7, UR6, R18 ;  /* 0x0000000607127c24 */ /* 0x000fe2000f8e0212 */
[----:B------:R-:W-:Y:S01]  /*7840*/  ULDC UR6, c[0x0][0x8a8] ;  /* 0x00022a0000067ab9 */ /* 0x000fe20000000800 */
[----:B------:R-:W-:Y:S02]  /*7850*/  IMAD R14, R5, UR7, R14 ;  /* 0x00000007050e7c24 */ /* 0x000fe4000f8e020e */
[----:B------:R-:W-:-:S05]  /*7860*/  IMAD R5, R18, UR6, R15 ;  /* 0x0000000612057c24 */ /* 0x000fca000f8e020f */
[----:B------:R-:W-:Y:S02]  /*7870*/  SEL R21, R5, R14, !P0 ;  /* 0x0000000e05157207 */ /* 0x000fe40004000000 */
[----:B------:R-:W-:-:S07]  /*7880*/  SEL R22, R14, R5, !P0 ;  /* 0x000000050e167207 */ /* 0x000fce0004000000 */
.L_x_158:
[----:B------:R-:W-:Y:S05]  /*7890*/  BSYNC B1 ;  /* 0x0000000000017941 */ /* 0x000fea0003800000 */
.L_x_157:
[----:B------:R-:W-:-:S13]  /*78a0*/  LOP3.LUT P0, RZ, R4, 0xff, RZ, 0xc0, !PT ;  /* 0x000000ff04ff7812 */ /* 0x000fda000780c0ff */
[----:B------:R-:W-:Y:S05]  /*78b0*/  @P0 BRA `(.L_x_161) ;  /* 0xfffffff400480947 */ /* 0x000fea000383ffff */
[----:B------:R-:W-:Y:S05]  /*78c0*/  BSYNC B0 ;  /* 0x0000000000007941 */ /* 0x000fea0003800000 */
.L_x_150:
[----:B------:R-:W-:-:S03]  /*78d0*/  UMOV UR6, 0xffffffff ;  /* 0xffffffff00067882 */ /* 0x000fc60000000000 */
[----:B------:R-:W-:Y:S05]  /*78e0*/  BRA.DIV UR6, `(.L_x_162) ;  /* 0x0000000a06647947 */ /* 0x000fea000b800000 */
[----:B------:R-:W-:-:S13]  /*78f0*/  ELECT P6, URZ, PT ;  /* 0x00000000003f782f */ /* 0x000fda00038c0000 */
.L_x_187:
[----:B------:R-:W-:Y:S05]  /*7900*/  @!P6 BRA `(.L_x_14) ;  /* 0x0000000000ece947 */ /* 0x000fea0003800000 */
[----:B------:R-:W-:-:S04]  /*7910*/  LOP3.LUT R19, R19, 0x2, RZ, 0xfc, !PT ;  /* 0x0000000213137812 */ /* 0x000fc800078efcff */
[----:B------:R-:W-:-:S13]  /*7920*/  ISETP.NE.AND P0, PT, R19, 0x3, PT ;  /* 0x000000031300780c */ /* 0x000fda0003f05270 */
[----:B------:R-:W-:Y:S05]  /*7930*/  @!P0 BRA `(.L_x_163) ;  /* 0x0000000000048947 */ /* 0x000fea0003800000 */
[----:B-1----:R-:W-:Y:S01]  /*7940*/  BPT.TRAP 0x1 ;  /* 0x000000040000795c */ /* 0x002fe20000300000 */
.L_x_163:
[----:B------:R-:W2:Y:S01]  /*7950*/  S2R R5, SR_CgaCtaId ;  /* 0x0000000000057919 */ /* 0x000ea20000008800 */
[----:B------:R-:W-:Y:S02]  /*7960*/  MOV R0, 0x400 ;  /* 0x0000040000007802 */ /* 0x000fe40000000f00 */
[----:B------:R-:W-:Y:S02]  /*7970*/  SHF.L.U32 R4, R3, 0x1f, RZ ;  /* 0x0000001f03047819 */ /* 0x000fe400000006ff */
[----:B--2---:R-:W-:-:S05]  /*7980*/  LEA R0, R5, R0, 0x18 ;  /* 0x0000000005007211 */ /* 0x004fca00078ec0ff */
[----:B------:R-:W-:-:S04]  /*7990*/  VIADD R0, R0, 0x30 ;  /* 0x0000003000007836 */ /* 0x000fc80000000000 */
[C---:B------:R-:W-:Y:S02]  /*79a0*/  IMAD R7, R13.reuse, 0x8, R0 ;  /* 0x000000080d077824 */ /* 0x040fe400078e0200 */
[----:B------:R-:W-:Y:S02]  /*79b0*/  VIADD R13, R13, 0x1 ;  /* 0x000000010d0d7836 */ /* 0x000fe40000000000 */
[----:B------:R-:W2:Y:S03]  /*79c0*/  SYNCS.PHASECHK.TRANS64.TRYWAIT P0, [R7+URZ], R4 ;  /* 0x00000004070075a7 */ /* 0x000ea6000800017f */
[----:B------:R-:W-:-:S04]  /*79d0*/  ISETP.NE.AND P1, PT, R13, 0x6, PT ;  /* 0x000000060d00780c */ /* 0x000fc80003f25270 */
[----:B------:R-:W-:Y:S02]  /*79e0*/  SEL R2, RZ, 0x1, P1 ;  /* 0x00000001ff027807 */ /* 0x000fe40000800000 */
[----:B------:R-:W-:Y:S02]  /*79f0*/  SEL R13, R13, RZ, P1 ;  /* 0x000000ff0d0d7207 */ /* 0x000fe40000800000 */
[----:B------:R-:W-:-:S03]  /*7a00*/  LOP3.LUT R6, R3, R2, RZ, 0x3c, !PT ;  /* 0x0000000203067212 */ /* 0x000fc600078e3cff */
[----:B------:R-:W-:Y:S01]  /*7a10*/  IMAD R8, R13, 0x8, R0 ;  /* 0x000000080d087824 */ /* 0x000fe200078e0200 */
[----:B------:R-:W-:Y:S01]  /*7a20*/  SHF.L.U32 R5, R6, 0x1f, RZ ;  /* 0x0000001f06057819 */ /* 0x000fe200000006ff */
[----:B--2---:R-:W-:Y:S06]  /*7a30*/  @!P0 BRA `(.L_x_164) ;  /* 0x0000000800308947 */ /* 0x004fec0003800000 */
.L_x_188:
[----:B------:R-:W3:Y:S01]  /*7a40*/  SYNCS.PHASECHK.TRANS64.TRYWAIT P0, [R8+URZ], R5 ;  /* 0x00000005080075a7 */ /* 0x000ee2000800017f */
[----:B------:R-:W-:-:S04]  /*7a50*/  IADD3 R2, R13, 0x1, RZ ;  /* 0x000000010d027810 */ /* 0x000fc80007ffe0ff */
[----:B------:R-:W-:-:S04]  /*7a60*/  ISETP.NE.AND P1, PT, R2, 0x6, PT ;  /* 0x000000060200780c */ /* 0x000fc80003f25270 */
[----:B------:R-:W-:Y:S02]  /*7a70*/  SEL R3, RZ, 0x1, P1 ;  /* 0x00000001ff037807 */ /* 0x000fe40000800000 */
[----:B--2---:R-:W-:Y:S02]  /*7a80*/  SEL R7, R2, RZ, P1 ;  /* 0x000000ff02077207 */ /* 0x004fe40000800000 */
[----:B------:R-:W-:-:S03]  /*7a90*/  LOP3.LUT R6, R6, R3, RZ, 0x3c, !PT ;  /* 0x0000000306067212 */ /* 0x000fc600078e3cff */
[----:B------:R-:W-:Y:S01]  /*7aa0*/  IMAD R9, R7, 0x8, R0 ;  /* 0x0000000807097824 */ /* 0x000fe200078e0200 */
[----:B------:R-:W-:Y:S01]  /*7ab0*/  SHF.L.U32 R4, R6, 0x1f, RZ ;  /* 0x0000001f06047819 */ /* 0x000fe200000006ff */
[----:B---3--:R-:W-:Y:S06]  /*7ac0*/  @!P0 BRA `(.L_x_165) ;  /* 0x0000000800208947 */ /* 0x008fec0003800000 */
.L_x_189:
[----:B------:R-:W3:Y:S01]  /*7ad0*/  SYNCS.PHASECHK.TRANS64.TRYWAIT P0, [R9+URZ], R4 ;  /* 0x00000004090075a7 */ /* 0x000ee2000800017f */
[----:B------:R-:W-:-:S05]  /*7ae0*/  VIADD R2, R7, 0x1 ;  /* 0x0000000107027836 */ /* 0x000fca0000000000 */
[----:B------:R-:W-:-:S04]  /*7af0*/  ISETP.NE.AND P1, PT, R2, 0x6, PT ;  /* 0x000000060200780c */ /* 0x000fc80003f25270 */
[----:B------:R-:W-:Y:S02]  /*7b00*/  SEL R3, RZ, 0x1, P1 ;  /* 0x00000001ff037807 */ /* 0x000fe40000800000 */
[----:B------:R-:W-:Y:S02]  /*7b10*/  SEL R7, R2, RZ, P1 ;  /* 0x000000ff02077207 */ /* 0x000fe40000800000 */
[----:B------:R-:W-:-:S03]  /*7b20*/  LOP3.LUT R6, R6, R3, RZ, 0x3c, !PT ;  /* 0x0000000306067212 */ /* 0x000fc600078e3cff */
[----:B--2---:R-:W-:Y:S01]  /*7b30*/  IMAD R8, R7, 0x8, R0 ;  /* 0x0000000807087824 */ /* 0x004fe200078e0200 */
[----:B------:R-:W-:Y:S01]  /*7b40*/  SHF.L.U32 R5, R6, 0x1f, RZ ;  /* 0x0000001f06057819 */ /* 0x000fe200000006ff */
[----:B---3--:R-:W-:Y:S06]  /*7b50*/  @!P0 BRA `(.L_x_166) ;  /* 0x0000000800108947 */ /* 0x008fec0003800000 */
.L_x_190:
[----:B------:R-:W3:Y:S01]  /*7b60*/  SYNCS.PHASECHK.TRANS64.TRYWAIT P0, [R8+URZ], R5 ;  /* 0x00000005080075a7 */ /* 0x000ee2000800017f */
[----:B------:R-:W-:-:S05]  /*7b70*/  VIADD R2, R7, 0x1 ;  /* 0x0000000107027836 */ /* 0x000fca0000000000 */
[----:B------:R-:W-:-:S04]  /*7b80*/  ISETP.NE.AND P1, PT, R2, 0x6, PT ;  /* 0x000000060200780c */ /* 0x000fc80003f25270 */
[----:B------:R-:W-:Y:S02]  /*7b90*/  SEL R3, RZ, 0x1, P1 ;  /* 0x00000001ff037807 */ /* 0x000fe40000800000 */
[----:B------:R-:W-:Y:S02]  /*7ba0*/  SEL R7, R2, RZ, P1 ;  /* 0x000000ff02077207 */ /* 0x000fe40000800000 */
[----:B--2---:R-:W-:-:S03]  /*7bb0*/  LOP3.LUT R9, R6, R3, RZ, 0x3c, !PT ;  /* 0x0000000306097212 */ /* 0x004fc600078e3cff */
[----:B------:R-:W-:Y:S01]  /*7bc0*/  IMAD R11, R7, 0x8, R0 ;  /* 0x00000008070b7824 */ /* 0x000fe200078e0200 */
[----:B------:R-:W-:Y:S01]  /*7bd0*/  SHF.L.U32 R6, R9, 0x1f, RZ ;  /* 0x0000001f09067819 */ /* 0x000fe200000006ff */
[----:B---3--:R-:W-:Y:S06]  /*7be0*/  @!P0 BRA `(.L_x_167) ;  /* 0x0000000800008947 */ /* 0x008fec0003800000 */
.L_x_191:
[----:B------:R-:W3:Y:S01]  /*7bf0*/  SYNCS.PHASECHK.TRANS64.TRYWAIT P0, [R11+URZ], R6 ;  /* 0x000000060b0075a7 */ /* 0x000ee2000800017f */
[----:B------:R-:W-:-:S05]  /*7c00*/  VIADD R2, R7, 0x1 ;  /* 0x0000000107027836 */ /* 0x000fca0000000000 */
[----:B------:R-:W-:-:S04]  /*7c10*/  ISETP.NE.AND P1, PT, R2, 0x6, PT ;  /* 0x000000060200780c */ /* 0x000fc80003f25270 */
[----:B------:R-:W-:Y:S02]  /*7c20*/  SEL R4, RZ, 0x1, P1 ;  /* 0x00000001ff047807 */ /* 0x000fe40000800000 */
[----:B------:R-:W-:Y:S02]  /*7c30*/  SEL R3, R2, RZ, P1 ;  /* 0x000000ff02037207 */ /* 0x000fe40000800000 */
[----:B------:R-:W-:Y:S01]  /*7c40*/  LOP3.LUT R4, R9, R4, RZ, 0x3c, !PT ;  /* 0x0000000409047212 */ /* 0x000fe200078e3cff */
[----:B---3--:R-:W-:Y:S06]  /*7c50*/  @!P0 BRA `(.L_x_168) ;  /* 0x0000000400f88947 */ /* 0x008fec0003800000 */
.L_x_192:
[----:B------:R-:W-:Y:S01]  /*7c60*/  IMAD R3, R3, 0x8, R0 ;  /* 0x0000000803037824 */ /* 0x000fe200078e0200 */
[----:B------:R-:W-:-:S07]  /*7c70*/  SHF.L.U32 R0, R4, 0x1f, RZ ;  /* 0x0000001f04007819 */ /* 0x000fce00000006ff */
.L_x_169:
[----:B----4-:R4:W1:Y:S02]  /*7c80*/  SYNCS.PHASECHK.TRANS64.TRYWAIT P0, [R3+URZ], R0 ;  /* 0x00000000030075a7 */ /* 0x010864000800017f */
[----:B-1----:R-:W-:Y:S05]  /*7c90*/  @!P0 NANOSLEEP.SYNCS 0x989680 ;  /* 0x009896800000895d */ /* 0x002fea0003900000 */
[----:B------:R-:W1:Y:S02]  /*7ca0*/  @!P0 SYNCS.PHASECHK.TRANS64 P0, [R3+URZ], R0 ;  /* 0x00000000030085a7 */ /* 0x000e64000800007f */
[----:B-1----:R-:W-:Y:S05]  /*7cb0*/  @!P0 BRA `(.L_x_169) ;  /* 0xfffffffc00f08947 */ /* 0x002fea000383ffff */
.L_x_14:
[----:B-1----:R-:W-:Y:S05]  /*7cc0*/  BSYNC B6 ;  /* 0x0000000000067941 */ /* 0x002fea0003800000 */
.L_x_12:
[----:B------:R-:W-:Y:S05]  /*7cd0*/  EXIT ;  /* 0x000000000000794d */ /* 0x000fea0003800000 */
.L_x_27:
[----:B---3--:R3:W4:Y:S02]  /*7ce0*/  SYNCS.PHASECHK.TRANS64.TRYWAIT P1, [R3+URZ], R0 ;  /* 0x00000000030075a7 */ /* 0x008724000802017f */
[----:B----4-:R-:W-:Y:S05]  /*7cf0*/  @!P1 NANOSLEEP.SYNCS 0x989680 ;  /* 0x009896800000995d */ /* 0x010fea0003900000 */
[----:B------:R-:W4:Y:S02]  /*7d00*/  @!P1 SYNCS.PHASECHK.TRANS64 P1, [R3+URZ], R0 ;  /* 0x00000000030095a7 */ /* 0x000f24000802007f */
[----:B----4-:R-:W-:Y:S05]  /*7d10*/  @!P1 BRA `(.L_x_27) ;  /* 0xfffffffc00f09947 */ /* 0x010fea000383ffff */
[----:B------:R-:W-:Y:S05]  /*7d20*/  BRA `(.L_x_26) ;  /* 0xffffff9c00dc7947 */ /* 0x000fea000383ffff */
.L_x_32:
[----:B---3--:R-:W-:-:S04]  /*7d30*/  IMAD.U32 R5, RZ, RZ, UR4 ;  /* 0x00000004ff057e24 */ /* 0x008fc8000f8e00ff */
[----:B------:R3:W4:Y:S03]  /*7d40*/  SYNCS.PHASECHK.TRANS64.TRYWAIT P1, [R5+URZ], R4 ;  /* 0x00000004050075a7 */ /* 0x000726000802017f */
[----:B----4-:R-:W-:Y:S05]  /*7d50*/  @!P1 NANOSLEEP.SYNCS 0x989680 ;  /* 0x009896800000995d */ /* 0x010fea0003900000 */
[----:B------:R-:W4:Y:S02]  /*7d60*/  @!P1 SYNCS.PHASECHK.TRANS64 P1, [R5+URZ], R4 ;  /* 0x00000004050095a7 */ /* 0x000f24000802007f */
[----:B----4-:R-:W-:Y:S05]  /*7d70*/  @!P1 BRA `(.L_x_32) ;  /* 0xfffffffc00ec9947 */ /* 0x010fea000383ffff */
[----:B------:R-:W-:Y:S05]  /*7d80*/  BRA `(.L_x_31) ;  /* 0xffffffa0009c7947 */ /* 0x000fea000383ffff */
.L_x_55:
[----:B-1----:R-:W-:-:S04]  /*7d90*/  MOV R4, UR51 ;  /* 0x0000003300047c02 */ /* 0x002fc80008000f00 */
[----:B------:R1:W2:Y:S03]  /*7da0*/  SYNCS.PHASECHK.TRANS64.TRYWAIT P0, [R4+URZ+0x60], R3 ;  /* 0x00006003040075a7 */ /* 0x0002a6000800017f */
[----:B--2---:R-:W-:Y:S05]  /*7db0*/  @!P0 NANOSLEEP.SYNCS 0x989680 ;  /* 0x009896800000895d */ /* 0x004fea0003900000 */
[----:B------:R-:W2:Y:S02]  /*7dc0*/  @!P0 SYNCS.PHASECHK.TRANS64 P0, [R4+URZ+0x60], R3 ;  /* 0x00006003040085a7 */ /* 0x000ea4000800007f */
[----:B--2---:R-:W-:Y:S05]  /*7dd0*/  @!P0 BRA `(.L_x_55) ;  /* 0xfffffffc00ec8947 */ /* 0x004fea000383ffff */
[----:B------:R-:W-:Y:S05]  /*7de0*/  BRA `(.L_x_170) ;  /* 0xffffffb0006c7947 */ /* 0x000fea000383ffff */
.L_x_66:
[----:B-1----:R1:W2:Y:S02]  /*7df0*/  SYNCS.PHASECHK.TRANS64.TRYWAIT P2, [R14+URZ+0x60], R15 ;  /* 0x0000600f0e0075a7 */ /* 0x0022a4000804017f */
[----:B--2---:R-:W-:Y:S05]  /*7e00*/  @!P2 NANOSLEEP.SYNCS 0x989680 ;  /* 0x009896800000a95d */ /* 0x004fea0003900000 */
[----:B------:R-:W2:Y:S02]  /*7e10*/  @!P2 SYNCS.PHASECHK.TRANS64 P2, [R14+URZ+0x60], R15 ;  /* 0x0000600f0e00a5a7 */ /* 0x000ea4000804007f */
[----:B--2---:R-:W-:Y:S05]  /*7e20*/  @!P2 BRA `(.L_x_66) ;  /* 0xfffffffc00f0a947 */ /* 0x004fea000383ffff */
[----:B------:R-:W-:Y:S05]  /*7e30*/  BRA `(.L_x_171) ;  /* 0xffffffb800307947 */ /* 0x000fea000383ffff */
.L_x_76:
[----:B-1----:R1:W2:Y:S02]  /*7e40*/  SYNCS.PHASECHK.TRANS64.TRYWAIT P2, [R12+URZ+0x60], R13 ;  /* 0x0000600d0c0075a7 */ /* 0x0022a4000804017f */
[----:B--2---:R-:W-:Y:S05]  /*7e50*/  @!P2 NANOSLEEP.SYNCS 0x989680 ;  /* 0x009896800000a95d */ /* 0x004fea0003900000 */
[----:B------:R-:W2:Y:S02]  /*7e60*/  @!P2 SYNCS.PHASECHK.TRANS64 P2, [R12+URZ+0x60], R13 ;  /* 0x0000600d0c00a5a7 */ /* 0x000ea4000804007f */
[----:B--2---:R-:W-:Y:S05]  /*7e70*/  @!P2 BRA `(.L_x_76) ;  /* 0xfffffffc00f0a947 */ /* 0x004fea000383ffff */
[----:B------:R-:W-:Y:S05]  /*7e80*/  BRA `(.L_x_172) ;  /* 0xffffffbc00d87947 */ /* 0x000fea000383ffff */
.L_x_86:
[----:B-1----:R1:W2:Y:S02]  /*7e90*/  SYNCS.PHASECHK.TRANS64.TRYWAIT P2, [R13+URZ+0x60], R12 ;  /* 0x0000600c0d0075a7 */ /* 0x0022a4000804017f */
[----:B--2---:R-:W-:Y:S05]  /*7ea0*/  @!P2 NANOSLEEP.SYNCS 0x989680 ;  /* 0x009896800000a95d */ /* 0x004fea0003900000 */
[----:B------:R-:W2:Y:S02]  /*7eb0*/  @!P2 SYNCS.PHASECHK.TRANS64 P2, [R13+URZ+0x60], R12 ;  /* 0x0000600c0d00a5a7 */ /* 0x000ea4000804007f */
[----:B--2---:R-:W-:Y:S05]  /*7ec0*/  @!P2 BRA `(.L_x_86) ;  /* 0xfffffffc00f0a947 */ /* 0x004fea000383ffff */
[----:B------:R-:W-:Y:S05]  /*7ed0*/  BRA `(.L_x_173) ;  /* 0xffffffc4008c7947 */ /* 0x000fea000383ffff */
.L_x_106:
[----:B-1----:R-:W-:-:S04]  /*7ee0*/  IMAD.U32 R3, RZ, RZ, UR4 ;  /* 0x00000004ff037e24 */ /* 0x002fc8000f8e00ff */
[----:B------:R1:W2:Y:S03]  /*7ef0*/  SYNCS.PHASECHK.TRANS64.TRYWAIT P0, [R3+URZ+0xa8], R0 ;  /* 0x0000a800030075a7 */ /* 0x0002a6000800017f */
[----:B--2---:R-:W-:Y:S05]  /*7f00*/  @!P0 NANOSLEEP.SYNCS 0x989680 ;  /* 0x009896800000895d */ /* 0x004fea0003900000 */
[----:B------:R-:W2:Y:S02]  /*7f10*/  @!P0 SYNCS.PHASECHK.TRANS64 P0, [R3+URZ+0xa8], R0 ;  /* 0x0000a800030085a7 */ /* 0x000ea4000800007f */
[----:B--2---:R-:W-:Y:S05]  /*7f20*/  @!P0 BRA `(.L_x_106) ;  /* 0xfffffffc00ec8947 */ /* 0x004fea000383ffff */
[----:B------:R-:W-:Y:S05]  /*7f30*/  BRA `(.L_x_105) ;  /* 0xffffffd800b47947 */ /* 0x000fea000383ffff */
.L_x_115:
[----:B-1----:R-:W-:-:S04]  /*7f40*/  IMAD.U32 R5, RZ, RZ, UR5 ;  /* 0x00000005ff057e24 */ /* 0x002fc8000f8e00ff */
[----:B------:R1:W2:Y:S03]  /*7f50*/  SYNCS.PHASECHK.TRANS64.TRYWAIT P1, [R5+URZ+0x80], R4 ;  /* 0x00008004050075a7 */ /* 0x0002a6000802017f */
[----:B--2---:R-:W-:Y:S05]  /*7f60*/  @!P1 NANOSLEEP.SYNCS 0x989680 ;  /* 0x009896800000995d */ /* 0x004fea0003900000 */
[----:B------:R-:W2:Y:S02]  /*7f70*/  @!P1 SYNCS.PHASECHK.TRANS64 P1, [R5+URZ+0x80], R4 ;  /* 0x00008004050095a7 */ /* 0x000ea4000802007f */
[----:B--2---:R-:W-:Y:S05]  /*7f80*/  @!P1 BRA `(.L_x_115) ;  /* 0xfffffffc00ec9947 */ /* 0x004fea000383ffff */
[----:B------:R-:W-:Y:S05]  /*7f90*/  BRA `(.L_x_174) ;  /* 0xffffffdc00a07947 */ /* 0x000fea000383ffff */
.L_x_121:
[----:B-12---:R-:W-:-:S04]  /*7fa0*/  IMAD.U32 R5, RZ, RZ, UR5 ;  /* 0x00000005ff057e24 */ /* 0x006fc8000f8e00ff */
[----:B------:R1:W2:Y:S03]  /*7fb0*/  SYNCS.PHASECHK.TRANS64.TRYWAIT P1, [R5+URZ+0x88], R4 ;  /* 0x00008804050075a7 */ /* 0x0002a6000802017f */
[----:B--2---:R-:W-:Y:S05]  /*7fc0*/  @!P1 NANOSLEEP.SYNCS 0x989680 ;  /* 0x009896800000995d */ /* 0x004fea0003900000 */
[----:B------:R-:W2:Y:S02]  /*7fd0*/  @!P1 SYNCS.PHASECHK.TRANS64 P1, [R5+URZ+0x88], R4 ;  /* 0x00008804050095a7 */ /* 0x000ea4000802007f */
[----:B--2---:R-:W-:Y:S05]  /*7fe0*/  @!P1 BRA `(.L_x_121) ;  /* 0xfffffffc00ec9947 */ /* 0x004fea000383ffff */
[----:B------:R-:W-:Y:S05]  /*7ff0*/  BRA `(.L_x_175) ;  /* 0xffffffdc00e87947 */ /* 0x000fea000383ffff */
.L_x_127:
[----:B-123--:R-:W-:-:S04]  /*8000*/  IMAD.U32 R5, RZ, RZ, UR5 ;  /* 0x00000005ff057e24 */ /* 0x00efc8000f8e00ff */
[----:B------:R1:W2:Y:S03]  /*8010*/  SYNCS.PHASECHK.TRANS64.TRYWAIT P1, [R5+URZ+0x90], R4 ;  /* 0x00009004050075a7 */ /* 0x0002a6000802017f */
[----:B--2---:R-:W-:Y:S05]  /*8020*/  @!P1 NANOSLEEP.SYNCS 0x989680 ;  /* 0x009896800000995d */ /* 0x004fea0003900000 */
[----:B------:R-:W2:Y:S02]  /*8030*/  @!P1 SYNCS.PHASECHK.TRANS64 P1, [R5+URZ+0x90], R4 ;  /* 0x00009004050095a7 */ /* 0x000ea4000802007f */
[----:B--2---:R-:W-:Y:S05]  /*8040*/  @!P1 BRA `(.L_x_127) ;  /* 0xfffffffc00ec9947 */ /* 0x004fea000383ffff */
[----:B------:R-:W-:Y:S05]  /*8050*/  BRA `(.L_x_176) ;  /* 0xffffffe000387947 */ /* 0x000fea000383ffff */
.L_x_133:
[----:B-1234-:R-:W-:-:S04]  /*8060*/  IMAD.U32 R5, RZ, RZ, UR5 ;  /* 0x00000005ff057e24 */ /* 0x01efc8000f8e00ff */
[----:B------:R1:W2:Y:S03]  /*8070*/  SYNCS.PHASECHK.TRANS64.TRYWAIT P1, [R5+URZ+0x98], R4 ;  /* 0x00009804050075a7 */ /* 0x0002a6000802017f */
[----:B--2---:R-:W-:Y:S05]  /*8080*/  @!P1 NANOSLEEP.SYNCS 0x989680 ;  /* 0x009896800000995d */ /* 0x004fea0003900000 */
[----:B------:R-:W2:Y:S02]  /*8090*/  @!P1 SYNCS.PHASECHK.TRANS64 P1, [R5+URZ+0x98], R4 ;  /* 0x00009804050095a7 */ /* 0x000ea4000802007f */
[----:B--2---:R-:W-:Y:S05]  /*80a0*/  @!P1 BRA `(.L_x_133) ;  /* 0xfffffffc00ec9947 */ /* 0x004fea000383ffff */
[----:B------:R-:W-:Y:S05]  /*80b0*/  BRA `(.L_x_177) ;  /* 0xffffffe000887947 */ /* 0x000fea000383ffff */
.L_x_143:
[----:B--2---:R2:W1:Y:S02]  /*80c0*/  SYNCS.PHASECHK.TRANS64.TRYWAIT P0, [R3+URZ+0x80], R0 ;  /* 0x00008000030075a7 */ /* 0x004464000800017f */
[----:B-1----:R-:W-:Y:S05]  /*80d0*/  @!P0 NANOSLEEP.SYNCS 0x989680 ;  /* 0x009896800000895d */ /* 0x002fea0003900000 */
[----:B------:R-:W1:Y:S02]  /*80e0*/  @!P0 SYNCS.PHASECHK.TRANS64 P0, [R3+URZ+0x80], R0 ;  /* 0x00008000030085a7 */ /* 0x000e64000800007f */
[----:B-1----:R-:W-:Y:S05]  /*80f0*/  @!P0 BRA `(.L_x_143) ;  /* 0xfffffffc00f08947 */ /* 0x002fea000383ffff */
[----:B------:R-:W-:Y:S05]  /*8100*/  BRA `(.L_x_178) ;  /* 0xffffffe800847947 */ /* 0x000fea000383ffff */
.L_x_145:
[----:B------:R1:W1:Y:S02]  /*8110*/  SYNCS.PHASECHK.TRANS64.TRYWAIT P0, [R3+URZ+0x88], R0 ;  /* 0x00008800030075a7 */ /* 0x000264000800017f */
[----:B-1----:R-:W-:Y:S05]  /*8120*/  @!P0 NANOSLEEP.SYNCS 0x989680 ;  /* 0x009896800000895d */ /* 0x002fea0003900000 */
[----:B------:R-:W1:Y:S02]  /*8130*/  @!P0 SYNCS.PHASECHK.TRANS64 P0, [R3+URZ+0x88], R0 ;  /* 0x00008800030085a7 */ /* 0x000e64000800007f */
[----:B-1----:R-:W-:Y:S05]  /*8140*/  @!P0 BRA `(.L_x_145) ;  /* 0xfffffffc00f08947 */ /* 0x002fea000383ffff */
[----:B------:R-:W-:Y:S05]  /*8150*/  BRA `(.L_x_179) ;  /* 0xffffffe800807947 */ /* 0x000fea000383ffff */
.L_x_147:
[----:B------:R1:W1:Y:S02]  /*8160*/  SYNCS.PHASECHK.TRANS64.TRYWAIT P0, [R3+URZ+0x90], R0 ;  /* 0x00009000030075a7 */ /* 0x000264000800017f */
[----:B-1----:R-:W-:Y:S05]  /*8170*/  @!P0 NANOSLEEP.SYNCS 0x989680 ;  /* 0x009896800000895d */ /* 0x002fea0003900000 */
[----:B------:R-:W1:Y:S02]  /*8180*/  @!P0 SYNCS.PHASECHK.TRANS64 P0, [R3+URZ+0x90], R0 ;  /* 0x00009000030085a7 */ /* 0x000e64000800007f */
[----:B-1----:R-:W-:Y:S05]  /*8190*/  @!P0 BRA `(.L_x_147) ;  /* 0xfffffffc00f08947 */ /* 0x002fea000383ffff */
[----:B------:R-:W-:Y:S05]  /*81a0*/  BRA `(.L_x_180) ;  /* 0xffffffe8007c7947 */ /* 0x000fea000383ffff */
.L_x_151:
[----:B------:R-:W-:Y:S01]  /*81b0*/  BSSY B1, `(.L_x_181) ;  /* 0x0000006000017945 */ /* 0x000fe20003800000 */
[----:B------:R-:W-:-:S07]  /*81c0*/  IMAD.MOV.U32 R15, RZ, RZ, -0x1 ;  /* 0xffffffffff0f7424 */ /* 0x000fce00078e00ff */
[----:B------:R-:W-:Y:S05]  /*81d0*/  WARPSYNC.COLLECTIVE R15, `(.L_x_182) ;  /* 0x000000000f0c7348 */ /* 0x000fea0003c00000 */
[----:B------:R-:W-:Y:S02]  /*81e0*/  ELECT P6, UR62, PT ;  /* 0x00000000003e782f */ /* 0x000fe400038c0000 */
[----:B------:R-:W-:Y:S01]  /*81f0*/  MOV R14, UR62 ;  /* 0x0000003e000e7c02 */ /* 0x000fe20008000f00 */
[----:B------:R-:W-:Y:S10]  /*8200*/  ENDCOLLECTIVE ;  /* 0x000000000000791b */ /* 0x000ff40003800000 */
.L_x_182:
[----:B------:R-:W-:Y:S05]  /*8210*/  BSYNC B1 ;  /* 0x0000000000017941 */ /* 0x000fea0003800000 */
.L_x_181:
[----:B------:R-:W-:Y:S05]  /*8220*/  BRA `(.L_x_183) ;  /* 0xffffffe800f87947 */ /* 0x000fea000383ffff */
.L_x_154:
[----:B--2---:R2:W3:Y:S02]  /*8230*/  SYNCS.PHASECHK.TRANS64.TRYWAIT P0, [R14+URZ+0x30], R7 ;  /* 0x000030070e0075a7 */ /* 0x0044e4000800017f */
[----:B---3--:R-:W-:Y:S05]  /*8240*/  @!P0 NANOSLEEP.SYNCS 0x989680 ;  /* 0x009896800000895d */ /* 0x008fea0003900000 */
[----:B------:R-:W3:Y:S02]  /*8250*/  @!P0 SYNCS.PHASECHK.TRANS64 P0, [R14+URZ+0x30], R7 ;  /* 0x000030070e0085a7 */ /* 0x000ee4000800007f */
[----:B---3--:R-:W-:Y:S05]  /*8260*/  @!P0 BRA `(.L_x_154) ;  /* 0xfffffffc00f08947 */ /* 0x008fea000383ffff */
[----:B------:R-:W-:Y:S05]  /*8270*/  BRA `(.L_x_184) ;  /* 0xffffffec00307947 */ /* 0x000fea000383ffff */
.L_x_162:
[----:B------:R-:W-:Y:S01]  /*8280*/  BSSY B0, `(.L_x_185) ;  /* 0x0000006000007945 */ /* 0x000fe20003800000 */
[----:B------:R-:W-:-:S07]  /*8290*/  IMAD.MOV.U32 R15, RZ, RZ, -0x1 ;  /* 0xffffffffff0f7424 */ /* 0x000fce00078e00ff */
[----:B-1----:R-:W-:Y:S05]  /*82a0*/  WARPSYNC.COLLECTIVE R15, `(.L_x_186) ;  /* 0x000000000f0c7348 */ /* 0x002fea0003c00000 */
[----:B------:R-:W-:Y:S02]  /*82b0*/  ELECT P6, UR62, PT ;  /* 0x00000000003e782f */ /* 0x000fe400038c0000 */
[----:B------:R-:W-:Y:S01]  /*82c0*/  MOV R14, UR62 ;  /* 0x0000003e000e7c02 */ /* 0x000fe20008000f00 */
[----:B-1----:R-:W-:Y:S10]  /*82d0*/  ENDCOLLECTIVE ;  /* 0x000000000000791b */ /* 0x002ff40003800000 */
.L_x_186:
[----:B------:R-:W-:Y:S05]  /*82e0*/  BSYNC B0 ;  /* 0x0000000000007941 */ /* 0x000fea0003800000 */
.L_x_185:
[----:B------:R-:W-:Y:S05]  /*82f0*/  BRA `(.L_x_187) ;  /* 0xfffffff400807947 */ /* 0x000fea000383ffff */
.L_x_164:
[----:B--2---:R2:W3:Y:S02]  /*8300*/  SYNCS.PHASECHK.TRANS64.TRYWAIT P0, [R7+URZ], R4 ;  /* 0x00000004070075a7 */ /* 0x0044e4000800017f */
[----:B---3--:R-:W-:Y:S05]  /*8310*/  @!P0 NANOSLEEP.SYNCS 0x989680 ;  /* 0x009896800000895d */ /* 0x008fea0003900000 */
[----:B------:R-:W3:Y:S02]  /*8320*/  @!P0 SYNCS.PHASECHK.TRANS64 P0, [R7+URZ], R4 ;  /* 0x00000004070085a7 */ /* 0x000ee4000800007f */
[----:B---3--:R-:W-:Y:S05]  /*8330*/  @!P0 BRA `(.L_x_164) ;  /* 0xfffffffc00f08947 */ /* 0x008fea000383ffff */
[----:B------:R-:W-:Y:S05]  /*8340*/  BRA `(.L_x_188) ;  /* 0xfffffff400bc7947 */ /* 0x000fea000383ffff */
.L_x_165:
[----:B--2---:R2:W3:Y:S02]  /*8350*/  SYNCS.PHASECHK.TRANS64.TRYWAIT P0, [R8+URZ], R5 ;  /* 0x00000005080075a7 */ /* 0x0044e4000800017f */
[----:B---3--:R-:W-:Y:S05]  /*8360*/  @!P0 NANOSLEEP.SYNCS 0x989680 ;  /* 0x009896800000895d */ /* 0x008fea0003900000 */
[----:B------:R-:W3:Y:S02]  /*8370*/  @!P0 SYNCS.PHASECHK.TRANS64 P0, [R8+URZ], R5 ;  /* 0x00000005080085a7 */ /* 0x000ee4000800007f */
[----:B---3--:R-:W-:Y:S05]  /*8380*/  @!P0 BRA `(.L_x_165) ;  /* 0xfffffffc00f08947 */ /* 0x008fea000383ffff */
[----:B------:R-:W-:Y:S05]  /*8390*/  BRA `(.L_x_189) ;  /* 0xfffffff400cc7947 */ /* 0x000fea000383ffff */
.L_x_166:
[----:B--2---:R2:W3:Y:S02]  /*83a0*/  SYNCS.PHASECHK.TRANS64.TRYWAIT P0, [R9+URZ], R4 ;  /* 0x00000004090075a7 */ /* 0x0044e4000800017f */
[----:B---3--:R-:W-:Y:S05]  /*83b0*/  @!P0 NANOSLEEP.SYNCS 0x989680 ;  /* 0x009896800000895d */ /* 0x008fea0003900000 */
[----:B------:R-:W3:Y:S02]  /*83c0*/  @!P0 SYNCS.PHASECHK.TRANS64 P0, [R9+URZ], R4 ;  /* 0x00000004090085a7 */ /* 0x000ee4000800007f */
[----:B---3--:R-:W-:Y:S05]  /*83d0*/  @!P0 BRA `(.L_x_166) ;  /* 0xfffffffc00f08947 */ /* 0x008fea000383ffff */
[----:B------:R-:W-:Y:S05]  /*83e0*/  BRA `(.L_x_190) ;  /* 0xfffffff400dc7947 */ /* 0x000fea000383ffff */
.L_x_167:
[----:B--2---:R2:W3:Y:S02]  /*83f0*/  SYNCS.PHASECHK.TRANS64.TRYWAIT P0, [R8+URZ], R5 ;  /* 0x00000005080075a7 */ /* 0x0044e4000800017f */
[----:B---3--:R-:W-:Y:S05]  /*8400*/  @!P0 NANOSLEEP.SYNCS 0x989680 ;  /* 0x009896800000895d */ /* 0x008fea0003900000 */
[----:B------:R-:W3:Y:S02]  /*8410*/  @!P0 SYNCS.PHASECHK.TRANS64 P0, [R8+URZ], R5 ;  /* 0x00000005080085a7 */ /* 0x000ee4000800007f */
[----:B---3--:R-:W-:Y:S05]  /*8420*/  @!P0 BRA `(.L_x_167) ;  /* 0xfffffffc00f08947 */ /* 0x008fea000383ffff */
[----:B------:R-:W-:Y:S05]  /*8430*/  BRA `(.L_x_191) ;  /* 0xfffffff400ec7947 */ /* 0x000fea000383ffff */
.L_x_168:
[----:B---3--:R3:W4:Y:S02]  /*8440*/  SYNCS.PHASECHK.TRANS64.TRYWAIT P0, [R11+URZ], R6 ;  /* 0x000000060b0075a7 */ /* 0x008724000800017f */
[----:B----4-:R-:W-:Y:S05]  /*8450*/  @!P0 NANOSLEEP.SYNCS 0x989680 ;  /* 0x009896800000895d */ /* 0x010fea0003900000 */
[----:B------:R-:W4:Y:S02]  /*8460*/  @!P0 SYNCS.PHASECHK.TRANS64 P0, [R11+URZ], R6 ;  /* 0x000000060b0085a7 */ /* 0x000f24000800007f */
[----:B----4-:R-:W-:Y:S05]  /*8470*/  @!P0 BRA `(.L_x_168) ;  /* 0xfffffffc00f08947 */ /* 0x010fea000383ffff */
[----:B------:R-:W-:Y:S05]  /*8480*/  BRA `(.L_x_192) ;  /* 0xfffffff400f47947 */ /* 0x000fea000383ffff */
.L_x_193:
[----:B------:R-:W-:-:S00]  /*8490*/  BRA `(.L_x_193) ;  /* 0xfffffffc00fc7947 */ /* 0x000fc0000383ffff */
[----:B------:R-:W-:-:S00]  /*84a0*/  NOP ;  /* 0x0000000000007918 */ /* 0x000fc00000000000 */
        /* <DEDUP_REMOVED lines=13> */
.L_x_194:


//--------------------- .nv.global.init           --------------------------
	.section	.nv.global.init,"aw",@progbits
.nv.global.init:
	.type		$str$22,@object
	.size		$str$22,($str$26 - $str$22)
$str$22:
        /*0000*/ 	.byte	0x6b, 0x5f, 0x74, 0x69, 0x6c, 0x65, 0x5f, 0x63, 0x6f, 0x75, 0x6e, 0x74, 0x20, 0x3e, 0x3d, 0x20
        /*0010*/ 	.byte	0x31, 0x00
	.type		$str$26,@object
	.size		$str$26,($str$27 - $str$26)
$str$26:
        /*0012*/ 	.byte	0x28, 0x61, 0x64, 0x64, 0x72, 0x65, 0x73, 0x73, 0x20, 0x26, 0x20, 0x6d, 0x61, 0x73, 0x6b, 0x29
        /*0022*/ 	.byte	0x20, 0x3d, 0x3d, 0x20, 0x30, 0x00
	.type		$str$27,@object
	.size		$str$27,($str$23 - $str$27)
$str$27:
        /*0028*/ 	.byte	0x2f, 0x74, 0x6d, 0x70, 0x2f, 0x63, 0x75, 0x74, 0x6c, 0x61, 0x73, 0x73, 0x5f, 0x73, 0x77, 0x65
        /*0038*/ 	.byte	0x65, 0x70, 0x5f, 0x73, 0x72, 0x63, 0x2f, 0x69, 0x6e, 0x63, 0x6c, 0x75, 0x64, 0x65, 0x2f, 0x63
        /*0048*/ 	.byte	0x75, 0x74, 0x65, 0x2f, 0x70, 0x6f, 0x69, 0x6e, 0x74, 0x65, 0x72, 0x5f, 0x66, 0x6c, 0x61, 0x67
        /*0058*/ 	.byte	0x67, 0x65, 0x64, 0x2e, 0x68, 0x70, 0x70, 0x00
	.type		$str$23,@object
	.size		$str$23,(__unnamed_2 - $str$23)
$str$23:
        /*0060*/ 	.byte	0x2f, 0x74, 0x6d, 0x70, 0x2f, 0x63, 0x75, 0x74, 0x6c, 0x61, 0x73, 0x73, 0x5f, 0x73, 0x77, 0x65
        /*0070*/ 	.byte	0x65, 0x70, 0x5f, 0x73, 0x72, 0x63, 0x2f, 0x69, 0x6e, 0x63, 0x6c, 0x75, 0x64, 0x65, 0x2f, 0x63
        /*0080*/ 	.byte	0x75, 0x74, 0x6c, 0x61, 0x73, 0x73, 0x2f, 0x67, 0x65, 0x6d, 0x6d, 0x2f, 0x63, 0x6f, 0x6c, 0x6c
        /*0090*/ 	.byte	0x65, 0x63, 0x74, 0x69, 0x76, 0x65, 0x2f, 0x73, 0x6d, 0x39, 0x30, 0x5f, 0x6d, 0x6d, 0x61, 0x5f
        /*00a0*/ 	.byte	0x74, 0x6d, 0x61, 0x5f, 0x67, 0x6d, 0x6d, 0x61, 0x5f, 0x73, 0x73, 0x5f, 0x77, 0x61, 0x72, 0x70
        /*00b0*/ 	.byte	0x73, 0x70, 0x65, 0x63, 0x69, 0x61, 0x6c, 0x69, 0x7a, 0x65, 0x64, 0x2e, 0x68, 0x70, 0x70, 0x00
	.type		__unnamed_2,@object
	.size		__unnamed_2,(__unnamed_1 - __unnamed_2)
__unnamed_2:
        /*00c0*/ 	.byte	0x61, 0x75, 0x74, 0x6f, 0x20, 0x63, 0x75, 0x74, 0x65, 0x3a, 0x3a, 0x61, 0x73, 0x5f, 0x70, 0x6f
        /* <DEDUP_REMOVED lines=27> */
        /*0280*/ 	.byte	0x36, 0x3e, 0x3e, 0x3e, 0x3e, 0x3e, 0x5d, 0x00
	.type		__unnamed_1,@object
	.size		__unnamed_1,(.L_0 - __unnamed_1)
__unnamed_1:
        /* <DEDUP_REMOVED lines=181> */
        /*0dd8*/ 	.byte	0x69, 0x74, 0x79, 0x5d, 0x00
.L_0:


//--------------------- .nv.shared._ZN7cutlass13device_kernelINS_4gemm6kernel13GemmUniversalIN4cute5tupleIJiiiiEEENS1_10collective13CollectiveMmaINS1_34MainloopSm90TmaGmmaWarpSpecializedILi6ENS5_IJNS4_1CILi2EEENSA_ILi1EEESC_EEENS1_35KernelTmaWarpSpecializedCooperativeEEENS5_IJNSA_ILi128EEESG_NSA_ILi64EEEEEENS_6half_tENS5_IJlSC_lEEESJ_SK_NS4_8TiledMMAINS4_8MMA_AtomIJNS4_4SM904GMMA26MMA_64x128x16_F32F16F16_SSILNSO_5MajorE0ELSQ_0ELNSO_7ScaleInE1ELSR_1EEEEEENS4_6LayoutISD_NS5_IJSC_NSA_ILi0EEESV_EEEEENS5_IJNS4_10UnderscoreESY_SY_EEEEENS4_13SM90_TMA_LOADENS4_14ComposedLayoutINS4_7SwizzleILi3ELi4ELi3EEENS4_18smem_ptr_flag_bitsILi16EEENSU_INS5_IJNSA_ILi8EEESH_EEENS5_IJSH_SC_EEEEEEEvNS4_8identityENS4_23SM90_TMA_LOAD_MULTICASTES1B_vS1C_EENS_8epilogue10collective18CollectiveEpilogueINS1F_22Sm90TmaWarpSpecializedILi4ELi2ELi16ELb1ELb0EEEJSI_NS5_IJSG_NSA_ILi32EEEEEESJ_SK_SJ_SK_NS1F_6fusion15FusionCallbacksIS1J_NS1M_23LinCombPerRowBiasEltActINS1F_6thread4ReLuESJ_fSJ_SJ_fLi8ELNS_15FloatRoundStyleE2EEESI_S1L_JEEES11_NS12_INS13_ILi2ELi4ELi3EEES16_NSU_INS5_IJS17_S1K_EEENS5_IJS1K_SC_EEEEEEENS4_17SM75_U32x4_LDSM_NENS4_14SM90_TMA_STOREES1Y_NS4_17SM90_U32x4_STSM_NENS4_9Copy_AtomIJS21_SJ_EEEvEEEvvEEEEvNT_6ParamsE --------------------------
	.section	.nv.shared._ZN7cutlass13device_kernelINS_4gemm6kernel13GemmUniversalIN4cute5tupleIJiiiiEEENS1_10collective13CollectiveMmaINS1_34MainloopSm90TmaGmmaWarpSpecializedILi6ENS5_IJNS4_1CILi2EEENSA_ILi1EEESC_EEENS1_35KernelTmaWarpSpecializedCooperativeEEENS5_IJNSA_ILi128EEESG_NSA_ILi64EEEEEENS_6half_tENS5_IJlSC_lEEESJ_SK_NS4_8TiledMMAINS4_8MMA_AtomIJNS4_4SM904GMMA26MMA_64x128x16_F32F16F16_SSILNSO_5MajorE0ELSQ_0ELNSO_7ScaleInE1ELSR_1EEEEEENS4_6LayoutISD_NS5_IJSC_NSA_ILi0EEESV_EEEEENS5_IJNS4_10UnderscoreESY_SY_EEEEENS4_13SM90_TMA_LOADENS4_14ComposedLayoutINS4_7SwizzleILi3ELi4ELi3EEENS4_18smem_ptr_flag_bitsILi16EEENSU_INS5_IJNSA_ILi8EEESH_EEENS5_IJSH_SC_EEEEEEEvNS4_8identityENS4_23SM90_TMA_LOAD_MULTICASTES1B_vS1C_EENS_8epilogue10collective18CollectiveEpilogueINS1F_22Sm90TmaWarpSpecializedILi4ELi2ELi16ELb1ELb0EEEJSI_NS5_IJSG_NSA_ILi32EEEEEESJ_SK_SJ_SK_NS1F_6fusion15FusionCallbacksIS1J_NS1M_23LinCombPerRowBiasEltActINS1F_6thread4ReLuESJ_fSJ_SJ_fLi8ELNS_15FloatRoundStyleE2EEESI_S1L_JEEES11_NS12_INS13_ILi2ELi4ELi3EEES16_NSU_INS5_IJS17_S1K_EEENS5_IJS1K_SC_EEEEEEENS4_17SM75_U32x4_LDSM_NENS4_14SM90_TMA_STOREES1Y_NS4_17SM90_U32x4_STSM_NENS4_9Copy_AtomIJS21_SJ_EEEvEEEvvEEEEvNT_6ParamsE,"aw",@nobits
	.sectionflags	@""
	.align	16
	.zero		1024


//--------------------- .nv.shared.reserved.0     --------------------------
	.section	.nv.shared.reserved.0,"aw",@nobits
	.weak		__nv_reservedSMEM_offset_0_alias
	.size		__nv_reservedSMEM_offset_0_alias, 0, 0
	.other		__nv_reservedSMEM_offset_0_alias,@"STO_CUDA_RESERVED_SHARED STV_DEFAULT"
__nv_reservedSMEM_offset_0_alias:
	.zero		0


//--------------------- .nv.global                --------------------------
	.section	.nv.global,"aw",@nobits
.nv.global:
	.type		_ZN39_INTERNAL_84226714_4_k_cu_ace9ae32_33004cute1_E,@object
	.size		_ZN39_INTERNAL_84226714_4_k_cu_ace9ae32_33004cute1_E,(_ZN39_INTERNAL_84226714_4_k_cu_ace9ae32_33004cuda3std3__45__cpo6cbeginE - _ZN39_INTERNAL_84226714_4_k_cu_ace9ae32_33004cute1_E)
_ZN39_INTERNAL_84226714_4_k_cu_ace9ae32_33004cute1_E:
	.zero		1
	.type		_ZN39_INTERNAL_84226714_4_k_cu_ace9ae32_33004cuda3std3__45__cpo6cbeginE,@object
	.size		_ZN39_INTERNAL_84226714_4_k_cu_ace9ae32_33004cuda3std3__45__cpo6cbeginE,(_ZN39_INTERNAL_84226714_4_k_cu_ace9ae32_33004cuda3std3__48in_placeE - _ZN39_INTERNAL_84226714_4_k_cu_ace9ae32_33004cuda3std3__45__cpo6cbeginE)
_ZN39_INTERNAL_84226714_4_k_cu_ace9ae32_33004cuda3std3__45__cpo6cbeginE:
	.zero		1
	.type		_ZN39_INTERNAL_84226714_4_k_cu_ace9ae32_33004cuda3std3__48in_placeE,@object
	.size		_ZN39_INTERNAL_84226714_4_k_cu_ace9ae32_33004cuda3std3__48in_placeE,(_ZN39_INTERNAL_84226714_4_k_cu_ace9ae32_33004cuda3std6ranges3__45__cpo9iter_moveE - _ZN39_INTERNAL_84226714_4_k_cu_ace9ae32_33004cuda3std3__48in_placeE)
_ZN39_INTERNAL_84226714_4_k_cu_ace9ae32_33004cuda3std3__48in_placeE:
	.zero		1
	.type		_ZN39_INTERNAL_84226714_4_k_cu_ace9ae32_33004cuda3std6ranges3__45__cpo9iter_moveE,@object
	.size		_ZN39_INTERNAL_84226714_4_k_cu_ace9ae32_33004cuda3std6ranges3__45__cpo9iter_moveE,(_ZN39_INTERNAL_84226714_4_k_cu_ace9ae32_33004cuda3std3__45__cpo5beginE - _ZN39_INTERNAL_84226714_4_k_cu_ace9ae32_33004cuda3std6ranges3__45__cpo9iter_moveE)
_ZN39_INTERNAL_84226714_4_k_cu_ace9ae32_33004cuda3std6ranges3__45__cpo9iter_moveE:
	.zero		1
	.type		_ZN39_INTERNAL_84226714_4_k_cu_ace9ae32_33004cuda3std3__45__cpo5beginE,@object
	.size		_ZN39_INTERNAL_84226714_4_k_cu_ace9ae32_33004cuda3std3__45__cpo5beginE,(_ZN39_INTERNAL_84226714_4_k_cu_ace9ae32_33004cuda3std3__441_GLOBAL__N__84226714_4_k_cu_ace9ae32_33006ignoreE - _ZN39_INTERNAL_84226714_4_k_cu_ace9ae32_33004cuda3std3__45__cpo5beginE)
_ZN39_INTERNAL_84226714_4_k_cu_ace9ae32_33004cuda3std3__45__cpo5beginE:
	.zero		1
	.type		_ZN39_INTERNAL_84226714_4_k_cu_ace9ae32_33004cuda3std3__441_GLOBAL__N__84226714_4_k_cu_ace9ae32_33006ignoreE,@object
	.size		_ZN39_INTERNAL_84226714_4_k_cu_ace9ae32_33004cuda3std3__441_GLOBAL__N__84226714_4_k_cu_ace9ae32_33006ignoreE,(_ZN39_INTERNAL_84226714_4_k_cu_ace9ae32_33004cute7productE - _ZN39_INTERNAL_84226714_4_k_cu_ace9ae32_33004cuda3std3__441_GLOBAL__N__84226714_4_k_cu_ace9ae32_33006ignoreE)
_ZN39_INTERNAL_84226714_4_k_cu_ace9ae32_33004cuda3std3__441_GLOBAL__N__84226714_4_k_cu_ace9ae32_33006ignoreE:
	.zero		1
	.type		_ZN39_INTERNAL_84226714_4_k_cu_ace9ae32_33004cute7productE,@object
	.size		_ZN39_INTERNAL_84226714_4_k_cu_ace9ae32_33004cute7productE,(_ZN39_INTERNAL_84226714_4_k_cu_ace9ae32_33004cuda3std3__45__cpo3endE - _ZN39_INTERNAL_84226714_4_k_cu_ace9ae32_33004cute7productE)
_ZN39_INTERNAL_84226714_4_k_cu_ace9ae32_33004cute7productE:
	.zero		1
	.type		_ZN39_INTERNAL_84226714_4_k_cu_ace9ae32_33004cuda3std3__45__cpo3endE,@object
	.size		_ZN39_INTERNAL_84226714_4_k_cu_ace9ae32_33004cuda3std3__45__cpo3endE,(_ZN39_INTERNAL_84226714_4_k_cu_ace9ae32_33004cuda3std3__419piecewise_constructE - _ZN39_INTERNAL_84226714_4_k_cu_ace9ae32_33004cuda3std3__45__cpo3endE)
_ZN39_INTERNAL_84226714_4_k_cu_ace9ae32_33004cuda3std3__45__cpo3endE:
	.zero		1
	.type		_ZN39_INTERNAL_84226714_4_k_cu_ace9ae32_33004cuda3std3__419piecewise_constructE,@object
	.size		_ZN39_INTERNAL_84226714_4_k_cu_ace9ae32_33004cuda3std3__419piecewise_constructE,(_ZN39_INTERNAL_84226714_4_k_cu_ace9ae32_33004cuda3std3__45__cpo4cendE - _ZN39_INTERNAL_84226714_4_k_cu_ace9ae32_33004cuda3std3__419piecewise_constructE)
_ZN39_INTERNAL_84226714_4_k_cu_ace9ae32_33004cuda3std3__419piecewise_constructE:
	.zero		1
	.type		_ZN39_INTERNAL_84226714_4_k_cu_ace9ae32_33004cuda3std3__45__cpo4cendE,@object
	.size		_ZN39_INTERNAL_84226714_4_k_cu_ace9ae32_33004cuda3std3__45__cpo4cendE,(_ZN39_INTERNAL_84226714_4_k_cu_ace9ae32_33004cuda3std6ranges3__45__cpo4swapE - _ZN39_INTERNAL_84226714_4_k_cu_ace9ae32_33004cuda3std3__45__cpo4cendE)
_ZN39_INTERNAL_84226714_4_k_cu_ace9ae32_33004cuda3std3__45__cpo4cendE:
	.zero		1
	.type		_ZN39_INTERNAL_84226714_4_k_cu_ace9ae32_33004cuda3std6ranges3__45__cpo4swapE,@object
	.size		_ZN39_INTERNAL_84226714_4_k_cu_ace9ae32_33004cuda3std6ranges3__45__cpo4swapE,(.L_9 - _ZN39_INTERNAL_84226714_4_k_cu_ace9ae32_33004cuda3std6ranges3__45__cpo4swapE)
_ZN39_INTERNAL_84226714_4_k_cu_ace9ae32_33004cuda3std6ranges3__45__cpo4swapE:
	.zero		1
.L_9:


//--------------------- .nv.constant0._ZN7cutlass13device_kernelINS_4gemm6kernel13GemmUniversalIN4cute5tupleIJiiiiEEENS1_10collective13CollectiveMmaINS1_34MainloopSm90TmaGmmaWarpSpecializedILi6ENS5_IJNS4_1CILi2EEENSA_ILi1EEESC_EEENS1_35KernelTmaWarpSpecializedCooperativeEEENS5_IJNSA_ILi128EEESG_NSA_ILi64EEEEEENS_6half_tENS5_IJlSC_lEEESJ_SK_NS4_8TiledMMAINS4_8MMA_AtomIJNS4_4SM904GMMA26MMA_64x128x16_F32F16F16_SSILNSO_5MajorE0ELSQ_0ELNSO_7ScaleInE1ELSR_1EEEEEENS4_6LayoutISD_NS5_IJSC_NSA_ILi0EEESV_EEEEENS5_IJNS4_10UnderscoreESY_SY_EEEEENS4_13SM90_TMA_LOADENS4_14ComposedLayoutINS4_7SwizzleILi3ELi4ELi3EEENS4_18smem_ptr_flag_bitsILi16EEENSU_INS5_IJNSA_ILi8EEESH_EEENS5_IJSH_SC_EEEEEEEvNS4_8identityENS4_23SM90_TMA_LOAD_MULTICASTES1B_vS1C_EENS_8epilogue10collective18CollectiveEpilogueINS1F_22Sm90TmaWarpSpecializedILi4ELi2ELi16ELb1ELb0EEEJSI_NS5_IJSG_NSA_ILi32EEEEEESJ_SK_SJ_SK_NS1F_6fusion15FusionCallbacksIS1J_NS1M_23LinCombPerRowBiasEltActINS1F_6thread4ReLuESJ_fSJ_SJ_fLi8ELNS_15FloatRoundStyleE2EEESI_S1L_JEEES11_NS12_INS13_ILi2ELi4ELi3EEES16_NSU_INS5_IJS17_S1K_EEENS5_IJS1K_SC_EEEEEEENS4_17SM75_U32x4_LDSM_NENS4_14SM90_TMA_STOREES1Y_NS4_17SM90_U32x4_STSM_NENS4_9Copy_AtomIJS21_SJ_EEEvEEEvvEEEEvNT_6ParamsE --------------------------
	.section	.nv.constant0._ZN7cutlass13device_kernelINS_4gemm6kernel13GemmUniversalIN4cute5tupleIJiiiiEEENS1_10collective13CollectiveMmaINS1_34MainloopSm90TmaGmmaWarpSpecializedILi6ENS5_IJNS4_1CILi2EEENSA_ILi1EEESC_EEENS1_35KernelTmaWarpSpecializedCooperativeEEENS5_IJNSA_ILi128EEESG_NSA_ILi64EEEEEENS_6half_tENS5_IJlSC_lEEESJ_SK_NS4_8TiledMMAINS4_8MMA_AtomIJNS4_4SM904GMMA26MMA_64x128x16_F32F16F16_SSILNSO_5MajorE0ELSQ_0ELNSO_7ScaleInE1ELSR_1EEEEEENS4_6LayoutISD_NS5_IJSC_NSA_ILi0EEESV_EEEEENS5_IJNS4_10UnderscoreESY_SY_EEEEENS4_13SM90_TMA_LOADENS4_14ComposedLayoutINS4_7SwizzleILi3ELi4ELi3EEENS4_18smem_ptr_flag_bitsILi16EEENSU_INS5_IJNSA_ILi8EEESH_EEENS5_IJSH_SC_EEEEEEEvNS4_8identityENS4_23SM90_TMA_LOAD_MULTICASTES1B_vS1C_EENS_8epilogue10collective18CollectiveEpilogueINS1F_22Sm90TmaWarpSpecializedILi4ELi2ELi16ELb1ELb0EEEJSI_NS5_IJSG_NSA_ILi32EEEEEESJ_SK_SJ_SK_NS1F_6fusion15FusionCallbacksIS1J_NS1M_23LinCombPerRowBiasEltActINS1F_6thread4ReLuESJ_fSJ_SJ_fLi8ELNS_15FloatRoundStyleE2EEESI_S1L_JEEES11_NS12_INS13_ILi2ELi4ELi3EEES16_NSU_INS5_IJS17_S1K_EEENS5_IJS1K_SC_EEEEEEENS4_17SM75_U32x4_LDSM_NENS4_14SM90_TMA_STOREES1Y_NS4_17SM90_U32x4_STSM_NENS4_9Copy_AtomIJS21_SJ_EEEvEEEvvEEEEvNT_6ParamsE,"a",@progbits
	.sectionflags	@""
	.align	4
.nv.constant0._ZN7cutlass13device_kernelINS_4gemm6kernel13GemmUniversalIN4cute5tupleIJiiiiEEENS1_10collective13CollectiveMmaINS1_34MainloopSm90TmaGmmaWarpSpecializedILi6ENS5_IJNS4_1CILi2EEENSA_ILi1EEESC_EEENS1_35KernelTmaWarpSpecializedCooperativeEEENS5_IJNSA_ILi128EEESG_NSA_ILi64EEEEEENS_6half_tENS5_IJlSC_lEEESJ_SK_NS4_8TiledMMAINS4_8MMA_AtomIJNS4_4SM904GMMA26MMA_64x128x16_F32F16F16_SSILNSO_5MajorE0ELSQ_0ELNSO_7ScaleInE1ELSR_1EEEEEENS4_6LayoutISD_NS5_IJSC_NSA_ILi0EEESV_EEEEENS5_IJNS4_10UnderscoreESY_SY_EEEEENS4_13SM90_TMA_LOADENS4_14ComposedLayoutINS4_7SwizzleILi3ELi4ELi3EEENS4_18smem_ptr_flag_bitsILi16EEENSU_INS5_IJNSA_ILi8EEESH_EEENS5_IJSH_SC_EEEEEEEvNS4_8identityENS4_23SM90_TMA_LOAD_MULTICASTES1B_vS1C_EENS_8epilogue10collective18CollectiveEpilogueINS1F_22Sm90TmaWarpSpecializedILi4ELi2ELi16ELb1ELb0EEEJSI_NS5_IJSG_NSA_ILi32EEEEEESJ_SK_SJ_SK_NS1F_6fusion15FusionCallbacksIS1J_NS1M_23LinCombPerRowBiasEltActINS1F_6thread4ReLuESJ_fSJ_SJ_fLi8ELNS_15FloatRoundStyleE2EEESI_S1L_JEEES11_NS12_INS13_ILi2ELi4ELi3EEES16_NSU_INS5_IJS17_S1K_EEENS5_IJS1K_SC_EEEEEEENS4_17SM75_U32x4_LDSM_NENS4_14SM90_TMA_STOREES1Y_NS4_17SM90_U32x4_STSM_NENS4_9Copy_AtomIJS21_SJ_EEEvEEEvvEEEEvNT_6ParamsE:
	.zero		2432


//--------------------- SYMBOLS --------------------------

	.type		.nv.reservedSmem.offset0,@object
	.size		.nv.reservedSmem.offset0,0x4
	.type		__assertfail,@function
